//
// Generated by NVIDIA NVVM Compiler
//
// Compiler Build ID: CL-36424714
// Cuda compilation tools, release 13.0, V13.0.88
// Based on NVVM 20.0.0
//

.version 9.0
.target sm_100
.address_size 64

	// .globl	_Z15gpu_monte_carloPfP17curandStateXORWOW
.global .align 4 .b8 precalc_xorwow_matrix[102400];
.global .align 4 .b8 precalc_xorwow_offset_matrix[102400];
.global .align 4 .b8 mrg32k3aM1[2304];
.global .align 4 .b8 mrg32k3aM2[2304];
.global .align 4 .b8 mrg32k3aM1SubSeq[2016];
.global .align 4 .b8 mrg32k3aM2SubSeq[2016];
.global .align 4 .b8 mrg32k3aM1Seq[2304];
.global .align 4 .b8 mrg32k3aM2Seq[2304];
.const .align 8 .b8 __cr_lgamma_table[72];

.visible .entry _Z15gpu_monte_carloPfP17curandStateXORWOW(
	.param .u64 .ptr .align 1 _Z15gpu_monte_carloPfP17curandStateXORWOW_param_0,
	.param .u64 .ptr .align 1 _Z15gpu_monte_carloPfP17curandStateXORWOW_param_1
)
{
	.reg .pred 	%p<29>;
	.reg .b32 	%r<540>;
	.reg .b32 	%f<28>;
	.reg .b64 	%rd<22>;

	ld.param.u64 	%rd8, [_Z15gpu_monte_carloPfP17curandStateXORWOW_param_0];
	ld.param.u64 	%rd9, [_Z15gpu_monte_carloPfP17curandStateXORWOW_param_1];
	cvta.to.global.u64 	%rd10, %rd9;
	mov.u32 	%r218, %tid.x;
	mov.u32 	%r219, %ntid.x;
	mov.u32 	%r220, %ctaid.x;
	mad.lo.s32 	%r221, %r219, %r220, %r218;
	cvt.u64.u32 	%rd1, %r221;
	mul.wide.u32 	%rd11, %r221, 48;
	add.s64 	%rd2, %rd10, %rd11;
	mov.b32 	%r446, 1593684748;
	mov.b32 	%r222, 832094735;
	st.global.v2.u32 	[%rd2], {%r222, %r446};
	mov.b32 	%r444, -123459836;
	mov.b32 	%r445, 1111207954;
	st.global.v2.u32 	[%rd2+8], {%r445, %r444};
	mov.b32 	%r442, 1476011280;
	mov.b32 	%r443, -589760388;
	st.global.v2.u32 	[%rd2+16], {%r443, %r442};
	setp.eq.s32 	%p1, %r221, 0;
	@%p1 bra 	$L__BB0_42;
	mov.b32 	%r428, 0;
	mov.b32 	%r446, 1593684748;
	mov.b32 	%r445, 1111207954;
	mov.b32 	%r444, -123459836;
	mov.b32 	%r443, -589760388;
	mov.b32 	%r442, 1476011280;
	mov.u64 	%rd21, %rd1;
$L__BB0_2:
	and.b64  	%rd4, %rd21, 3;
	setp.eq.s64 	%p2, %rd4, 0;
	@%p2 bra 	$L__BB0_41;
	mul.wide.u32 	%rd12, %r428, 3200;
	mov.u64 	%rd13, precalc_xorwow_matrix;
	add.s64 	%rd5, %rd13, %rd12;
	cvt.u32.u64 	%r7, %rd4;
	mov.b32 	%r429, 0;
$L__BB0_4:
	mov.b32 	%r442, 0;
	mov.u32 	%r443, %r442;
	mov.u32 	%r444, %r442;
	mov.u32 	%r445, %r442;
	mov.u32 	%r446, %r442;
	mov.u32 	%r435, %r442;
$L__BB0_5:
	mul.wide.u32 	%rd14, %r435, 4;
	add.s64 	%rd15, %rd2, %rd14;
	ld.global.u32 	%r15, [%rd15+4];
	shl.b32 	%r16, %r435, 5;
	mov.b32 	%r441, 0;
$L__BB0_6:
	.pragma "nounroll";
	shr.u32 	%r232, %r15, %r441;
	and.b32  	%r233, %r232, 1;
	setp.eq.b32 	%p3, %r233, 1;
	not.pred 	%p4, %p3;
	add.s32 	%r234, %r16, %r441;
	mul.lo.s32 	%r235, %r234, 5;
	mul.wide.u32 	%rd16, %r235, 4;
	add.s64 	%rd6, %rd5, %rd16;
	@%p4 bra 	$L__BB0_8;
	ld.global.u32 	%r236, [%rd6];
	xor.b32  	%r446, %r446, %r236;
	ld.global.u32 	%r237, [%rd6+4];
	xor.b32  	%r445, %r445, %r237;
	ld.global.u32 	%r238, [%rd6+8];
	xor.b32  	%r444, %r444, %r238;
	ld.global.u32 	%r239, [%rd6+12];
	xor.b32  	%r443, %r443, %r239;
	ld.global.u32 	%r240, [%rd6+16];
	xor.b32  	%r442, %r442, %r240;
$L__BB0_8:
	and.b32  	%r242, %r232, 2;
	setp.eq.s32 	%p5, %r242, 0;
	@%p5 bra 	$L__BB0_10;
	ld.global.u32 	%r243, [%rd6+20];
	xor.b32  	%r446, %r446, %r243;
	ld.global.u32 	%r244, [%rd6+24];
	xor.b32  	%r445, %r445, %r244;
	ld.global.u32 	%r245, [%rd6+28];
	xor.b32  	%r444, %r444, %r245;
	ld.global.u32 	%r246, [%rd6+32];
	xor.b32  	%r443, %r443, %r246;
	ld.global.u32 	%r247, [%rd6+36];
	xor.b32  	%r442, %r442, %r247;
$L__BB0_10:
	and.b32  	%r249, %r232, 4;
	setp.eq.s32 	%p6, %r249, 0;
	@%p6 bra 	$L__BB0_12;
	ld.global.u32 	%r250, [%rd6+40];
	xor.b32  	%r446, %r446, %r250;
	ld.global.u32 	%r251, [%rd6+44];
	xor.b32  	%r445, %r445, %r251;
	ld.global.u32 	%r252, [%rd6+48];
	xor.b32  	%r444, %r444, %r252;
	ld.global.u32 	%r253, [%rd6+52];
	xor.b32  	%r443, %r443, %r253;
	ld.global.u32 	%r254, [%rd6+56];
	xor.b32  	%r442, %r442, %r254;
$L__BB0_12:
	and.b32  	%r256, %r232, 8;
	setp.eq.s32 	%p7, %r256, 0;
	@%p7 bra 	$L__BB0_14;
	ld.global.u32 	%r257, [%rd6+60];
	xor.b32  	%r446, %r446, %r257;
	ld.global.u32 	%r258, [%rd6+64];
	xor.b32  	%r445, %r445, %r258;
	ld.global.u32 	%r259, [%rd6+68];
	xor.b32  	%r444, %r444, %r259;
	ld.global.u32 	%r260, [%rd6+72];
	xor.b32  	%r443, %r443, %r260;
	ld.global.u32 	%r261, [%rd6+76];
	xor.b32  	%r442, %r442, %r261;
$L__BB0_14:
	and.b32  	%r263, %r232, 16;
	setp.eq.s32 	%p8, %r263, 0;
	@%p8 bra 	$L__BB0_16;
	ld.global.u32 	%r264, [%rd6+80];
	xor.b32  	%r446, %r446, %r264;
	ld.global.u32 	%r265, [%rd6+84];
	xor.b32  	%r445, %r445, %r265;
	ld.global.u32 	%r266, [%rd6+88];
	xor.b32  	%r444, %r444, %r266;
	ld.global.u32 	%r267, [%rd6+92];
	xor.b32  	%r443, %r443, %r267;
	ld.global.u32 	%r268, [%rd6+96];
	xor.b32  	%r442, %r442, %r268;
$L__BB0_16:
	and.b32  	%r270, %r232, 32;
	setp.eq.s32 	%p9, %r270, 0;
	@%p9 bra 	$L__BB0_18;
	ld.global.u32 	%r271, [%rd6+100];
	xor.b32  	%r446, %r446, %r271;
	ld.global.u32 	%r272, [%rd6+104];
	xor.b32  	%r445, %r445, %r272;
	ld.global.u32 	%r273, [%rd6+108];
	xor.b32  	%r444, %r444, %r273;
	ld.global.u32 	%r274, [%rd6+112];
	xor.b32  	%r443, %r443, %r274;
	ld.global.u32 	%r275, [%rd6+116];
	xor.b32  	%r442, %r442, %r275;
$L__BB0_18:
	and.b32  	%r277, %r232, 64;
	setp.eq.s32 	%p10, %r277, 0;
	@%p10 bra 	$L__BB0_20;
	ld.global.u32 	%r278, [%rd6+120];
	xor.b32  	%r446, %r446, %r278;
	ld.global.u32 	%r279, [%rd6+124];
	xor.b32  	%r445, %r445, %r279;
	ld.global.u32 	%r280, [%rd6+128];
	xor.b32  	%r444, %r444, %r280;
	ld.global.u32 	%r281, [%rd6+132];
	xor.b32  	%r443, %r443, %r281;
	ld.global.u32 	%r282, [%rd6+136];
	xor.b32  	%r442, %r442, %r282;
$L__BB0_20:
	and.b32  	%r284, %r232, 128;
	setp.eq.s32 	%p11, %r284, 0;
	@%p11 bra 	$L__BB0_22;
	ld.global.u32 	%r285, [%rd6+140];
	xor.b32  	%r446, %r446, %r285;
	ld.global.u32 	%r286, [%rd6+144];
	xor.b32  	%r445, %r445, %r286;
	ld.global.u32 	%r287, [%rd6+148];
	xor.b32  	%r444, %r444, %r287;
	ld.global.u32 	%r288, [%rd6+152];
	xor.b32  	%r443, %r443, %r288;
	ld.global.u32 	%r289, [%rd6+156];
	xor.b32  	%r442, %r442, %r289;
$L__BB0_22:
	and.b32  	%r291, %r232, 256;
	setp.eq.s32 	%p12, %r291, 0;
	@%p12 bra 	$L__BB0_24;
	ld.global.u32 	%r292, [%rd6+160];
	xor.b32  	%r446, %r446, %r292;
	ld.global.u32 	%r293, [%rd6+164];
	xor.b32  	%r445, %r445, %r293;
	ld.global.u32 	%r294, [%rd6+168];
	xor.b32  	%r444, %r444, %r294;
	ld.global.u32 	%r295, [%rd6+172];
	xor.b32  	%r443, %r443, %r295;
	ld.global.u32 	%r296, [%rd6+176];
	xor.b32  	%r442, %r442, %r296;
$L__BB0_24:
	and.b32  	%r298, %r232, 512;
	setp.eq.s32 	%p13, %r298, 0;
	@%p13 bra 	$L__BB0_26;
	ld.global.u32 	%r299, [%rd6+180];
	xor.b32  	%r446, %r446, %r299;
	ld.global.u32 	%r300, [%rd6+184];
	xor.b32  	%r445, %r445, %r300;
	ld.global.u32 	%r301, [%rd6+188];
	xor.b32  	%r444, %r444, %r301;
	ld.global.u32 	%r302, [%rd6+192];
	xor.b32  	%r443, %r443, %r302;
	ld.global.u32 	%r303, [%rd6+196];
	xor.b32  	%r442, %r442, %r303;
$L__BB0_26:
	and.b32  	%r305, %r232, 1024;
	setp.eq.s32 	%p14, %r305, 0;
	@%p14 bra 	$L__BB0_28;
	ld.global.u32 	%r306, [%rd6+200];
	xor.b32  	%r446, %r446, %r306;
	ld.global.u32 	%r307, [%rd6+204];
	xor.b32  	%r445, %r445, %r307;
	ld.global.u32 	%r308, [%rd6+208];
	xor.b32  	%r444, %r444, %r308;
	ld.global.u32 	%r309, [%rd6+212];
	xor.b32  	%r443, %r443, %r309;
	ld.global.u32 	%r310, [%rd6+216];
	xor.b32  	%r442, %r442, %r310;
$L__BB0_28:
	and.b32  	%r312, %r232, 2048;
	setp.eq.s32 	%p15, %r312, 0;
	@%p15 bra 	$L__BB0_30;
	ld.global.u32 	%r313, [%rd6+220];
	xor.b32  	%r446, %r446, %r313;
	ld.global.u32 	%r314, [%rd6+224];
	xor.b32  	%r445, %r445, %r314;
	ld.global.u32 	%r315, [%rd6+228];
	xor.b32  	%r444, %r444, %r315;
	ld.global.u32 	%r316, [%rd6+232];
	xor.b32  	%r443, %r443, %r316;
	ld.global.u32 	%r317, [%rd6+236];
	xor.b32  	%r442, %r442, %r317;
$L__BB0_30:
	and.b32  	%r319, %r232, 4096;
	setp.eq.s32 	%p16, %r319, 0;
	@%p16 bra 	$L__BB0_32;
	ld.global.u32 	%r320, [%rd6+240];
	xor.b32  	%r446, %r446, %r320;
	ld.global.u32 	%r321, [%rd6+244];
	xor.b32  	%r445, %r445, %r321;
	ld.global.u32 	%r322, [%rd6+248];
	xor.b32  	%r444, %r444, %r322;
	ld.global.u32 	%r323, [%rd6+252];
	xor.b32  	%r443, %r443, %r323;
	ld.global.u32 	%r324, [%rd6+256];
	xor.b32  	%r442, %r442, %r324;
$L__BB0_32:
	and.b32  	%r326, %r232, 8192;
	setp.eq.s32 	%p17, %r326, 0;
	@%p17 bra 	$L__BB0_34;
	ld.global.u32 	%r327, [%rd6+260];
	xor.b32  	%r446, %r446, %r327;
	ld.global.u32 	%r328, [%rd6+264];
	xor.b32  	%r445, %r445, %r328;
	ld.global.u32 	%r329, [%rd6+268];
	xor.b32  	%r444, %r444, %r329;
	ld.global.u32 	%r330, [%rd6+272];
	xor.b32  	%r443, %r443, %r330;
	ld.global.u32 	%r331, [%rd6+276];
	xor.b32  	%r442, %r442, %r331;
$L__BB0_34:
	and.b32  	%r333, %r232, 16384;
	setp.eq.s32 	%p18, %r333, 0;
	@%p18 bra 	$L__BB0_36;
	ld.global.u32 	%r334, [%rd6+280];
	xor.b32  	%r446, %r446, %r334;
	ld.global.u32 	%r335, [%rd6+284];
	xor.b32  	%r445, %r445, %r335;
	ld.global.u32 	%r336, [%rd6+288];
	xor.b32  	%r444, %r444, %r336;
	ld.global.u32 	%r337, [%rd6+292];
	xor.b32  	%r443, %r443, %r337;
	ld.global.u32 	%r338, [%rd6+296];
	xor.b32  	%r442, %r442, %r338;
$L__BB0_36:
	and.b32  	%r340, %r232, 32768;
	setp.eq.s32 	%p19, %r340, 0;
	@%p19 bra 	$L__BB0_38;
	ld.global.u32 	%r341, [%rd6+300];
	xor.b32  	%r446, %r446, %r341;
	ld.global.u32 	%r342, [%rd6+304];
	xor.b32  	%r445, %r445, %r342;
	ld.global.u32 	%r343, [%rd6+308];
	xor.b32  	%r444, %r444, %r343;
	ld.global.u32 	%r344, [%rd6+312];
	xor.b32  	%r443, %r443, %r344;
	ld.global.u32 	%r345, [%rd6+316];
	xor.b32  	%r442, %r442, %r345;
$L__BB0_38:
	add.s32 	%r441, %r441, 16;
	setp.ne.s32 	%p20, %r441, 32;
	@%p20 bra 	$L__BB0_6;
	mad.lo.s32 	%r346, %r435, -31, %r16;
	add.s32 	%r435, %r346, 1;
	setp.ne.s32 	%p21, %r435, 5;
	@%p21 bra 	$L__BB0_5;
	st.global.u32 	[%rd2+4], %r446;
	st.global.u32 	[%rd2+8], %r445;
	st.global.u32 	[%rd2+12], %r444;
	st.global.u32 	[%rd2+16], %r443;
	st.global.u32 	[%rd2+20], %r442;
	add.s32 	%r429, %r429, 1;
	setp.lt.u32 	%p22, %r429, %r7;
	@%p22 bra 	$L__BB0_4;
$L__BB0_41:
	shr.u64 	%rd7, %rd21, 2;
	add.s32 	%r428, %r428, 1;
	setp.gt.u64 	%p23, %rd21, 3;
	mov.u64 	%rd21, %rd7;
	@%p23 bra 	$L__BB0_2;
$L__BB0_42:
	mov.b32 	%r538, 0;
	st.global.v2.u32 	[%rd2+24], {%r538, %r538};
	st.global.u32 	[%rd2+32], %r538;
	mov.b64 	%rd17, 0;
	st.global.u64 	[%rd2+40], %rd17;
	mov.b32 	%r532, 832457172;
	mov.u32 	%r539, %r538;
$L__BB0_43:
	shr.u32 	%r349, %r446, 2;
	xor.b32  	%r350, %r349, %r446;
	shl.b32 	%r351, %r442, 4;
	shl.b32 	%r352, %r350, 1;
	xor.b32  	%r353, %r352, %r351;
	xor.b32  	%r354, %r353, %r350;
	xor.b32  	%r355, %r354, %r442;
	shr.u32 	%r356, %r445, 2;
	xor.b32  	%r357, %r356, %r445;
	shl.b32 	%r358, %r355, 4;
	shl.b32 	%r359, %r357, 1;
	xor.b32  	%r360, %r359, %r358;
	xor.b32  	%r361, %r360, %r357;
	xor.b32  	%r362, %r361, %r355;
	shr.u32 	%r363, %r444, 2;
	xor.b32  	%r364, %r363, %r444;
	shl.b32 	%r365, %r362, 4;
	shl.b32 	%r366, %r364, 1;
	xor.b32  	%r367, %r366, %r365;
	xor.b32  	%r368, %r367, %r364;
	xor.b32  	%r369, %r368, %r362;
	shr.u32 	%r370, %r443, 2;
	xor.b32  	%r371, %r370, %r443;
	shl.b32 	%r372, %r369, 4;
	shl.b32 	%r373, %r371, 1;
	xor.b32  	%r374, %r373, %r372;
	xor.b32  	%r375, %r374, %r371;
	xor.b32  	%r446, %r375, %r369;
	shr.u32 	%r376, %r442, 2;
	xor.b32  	%r377, %r376, %r442;
	shl.b32 	%r378, %r446, 4;
	shl.b32 	%r379, %r377, 1;
	xor.b32  	%r380, %r379, %r378;
	xor.b32  	%r381, %r380, %r377;
	xor.b32  	%r445, %r381, %r446;
	shr.u32 	%r382, %r355, 2;
	xor.b32  	%r383, %r382, %r355;
	shl.b32 	%r384, %r445, 4;
	shl.b32 	%r385, %r383, 1;
	xor.b32  	%r386, %r385, %r384;
	xor.b32  	%r387, %r386, %r383;
	xor.b32  	%r444, %r387, %r445;
	shr.u32 	%r388, %r362, 2;
	xor.b32  	%r389, %r388, %r362;
	shl.b32 	%r390, %r444, 4;
	shl.b32 	%r391, %r389, 1;
	xor.b32  	%r392, %r391, %r390;
	xor.b32  	%r393, %r392, %r389;
	xor.b32  	%r443, %r393, %r444;
	shr.u32 	%r394, %r369, 2;
	xor.b32  	%r395, %r394, %r369;
	shl.b32 	%r396, %r443, 4;
	shl.b32 	%r397, %r395, 1;
	xor.b32  	%r398, %r397, %r396;
	xor.b32  	%r399, %r398, %r395;
	xor.b32  	%r442, %r399, %r443;
	add.s32 	%r400, %r532, %r442;
	add.s32 	%r401, %r355, %r532;
	cvt.rn.f32.u32 	%f1, %r401;
	fma.rn.f32 	%f2, %f1, 0f2F800000, 0f2F000000;
	add.s32 	%r402, %r532, %r362;
	add.s32 	%r403, %r402, 362437;
	cvt.rn.f32.u32 	%f3, %r403;
	fma.rn.f32 	%f4, %f3, 0f2F800000, 0f2F000000;
	mul.f32 	%f5, %f4, %f4;
	fma.rn.f32 	%f6, %f2, %f2, %f5;
	setp.le.f32 	%p24, %f6, 0f3F800000;
	selp.u32 	%r404, 1, 0, %p24;
	add.s32 	%r405, %r539, %r404;
	add.s32 	%r406, %r532, %r369;
	add.s32 	%r407, %r406, 724874;
	cvt.rn.f32.u32 	%f7, %r407;
	fma.rn.f32 	%f8, %f7, 0f2F800000, 0f2F000000;
	add.s32 	%r408, %r532, %r446;
	add.s32 	%r409, %r408, 1087311;
	cvt.rn.f32.u32 	%f9, %r409;
	fma.rn.f32 	%f10, %f9, 0f2F800000, 0f2F000000;
	mul.f32 	%f11, %f10, %f10;
	fma.rn.f32 	%f12, %f8, %f8, %f11;
	setp.le.f32 	%p25, %f12, 0f3F800000;
	selp.u32 	%r410, 1, 0, %p25;
	add.s32 	%r411, %r405, %r410;
	add.s32 	%r412, %r532, %r445;
	add.s32 	%r413, %r412, 1449748;
	cvt.rn.f32.u32 	%f13, %r413;
	fma.rn.f32 	%f14, %f13, 0f2F800000, 0f2F000000;
	add.s32 	%r414, %r532, %r444;
	add.s32 	%r415, %r414, 1812185;
	cvt.rn.f32.u32 	%f15, %r415;
	fma.rn.f32 	%f16, %f15, 0f2F800000, 0f2F000000;
	mul.f32 	%f17, %f16, %f16;
	fma.rn.f32 	%f18, %f14, %f14, %f17;
	setp.le.f32 	%p26, %f18, 0f3F800000;
	selp.u32 	%r416, 1, 0, %p26;
	add.s32 	%r417, %r411, %r416;
	add.s32 	%r418, %r532, %r443;
	add.s32 	%r419, %r418, 2174622;
	cvt.rn.f32.u32 	%f19, %r419;
	fma.rn.f32 	%f20, %f19, 0f2F800000, 0f2F000000;
	add.s32 	%r420, %r400, 2537059;
	cvt.rn.f32.u32 	%f21, %r420;
	fma.rn.f32 	%f22, %f21, 0f2F800000, 0f2F000000;
	mul.f32 	%f23, %f22, %f22;
	fma.rn.f32 	%f24, %f20, %f20, %f23;
	setp.le.f32 	%p27, %f24, 0f3F800000;
	selp.u32 	%r421, 1, 0, %p27;
	add.s32 	%r539, %r417, %r421;
	add.s32 	%r538, %r538, 4;
	add.s32 	%r532, %r532, 2899496;
	setp.ne.s32 	%p28, %r538, 4096;
	@%p28 bra 	$L__BB0_43;
	st.global.v2.u32 	[%rd2+8], {%r445, %r444};
	st.global.v2.u32 	[%rd2+16], {%r443, %r442};
	mov.b32 	%r422, -493788657;
	st.global.v2.u32 	[%rd2], {%r422, %r446};
	cvta.to.global.u64 	%rd18, %rd8;
	cvt.rn.f32.u32 	%f25, %r539;
	mul.f32 	%f26, %f25, 0f40800000;
	mul.f32 	%f27, %f26, 0f39800000;
	shl.b64 	%rd19, %rd1, 2;
	add.s64 	%rd20, %rd18, %rd19;
	st.global.f32 	[%rd20], %f27;
	ret;

}
	// .globl	_Z18gpu_monte_carlo_dpPdP17curandStateXORWOW
.visible .entry _Z18gpu_monte_carlo_dpPdP17curandStateXORWOW(
	.param .u64 .ptr .align 1 _Z18gpu_monte_carlo_dpPdP17curandStateXORWOW_param_0,
	.param .u64 .ptr .align 1 _Z18gpu_monte_carlo_dpPdP17curandStateXORWOW_param_1
)
{
	.reg .pred 	%p<29>;
	.reg .b32 	%r<540>;
	.reg .b32 	%f<19>;
	.reg .b64 	%rd<22>;
	.reg .b64 	%fd<19>;

	ld.param.u64 	%rd8, [_Z18gpu_monte_carlo_dpPdP17curandStateXORWOW_param_0];
	ld.param.u64 	%rd9, [_Z18gpu_monte_carlo_dpPdP17curandStateXORWOW_param_1];
	cvta.to.global.u64 	%rd10, %rd9;
	mov.u32 	%r218, %tid.x;
	mov.u32 	%r219, %ntid.x;
	mov.u32 	%r220, %ctaid.x;
	mad.lo.s32 	%r221, %r219, %r220, %r218;
	cvt.u64.u32 	%rd1, %r221;
	mul.wide.u32 	%rd11, %r221, 48;
	add.s64 	%rd2, %rd10, %rd11;
	mov.b32 	%r446, 1593684748;
	mov.b32 	%r222, 832094735;
	st.global.v2.u32 	[%rd2], {%r222, %r446};
	mov.b32 	%r444, -123459836;
	mov.b32 	%r445, 1111207954;
	st.global.v2.u32 	[%rd2+8], {%r445, %r444};
	mov.b32 	%r442, 1476011280;
	mov.b32 	%r443, -589760388;
	st.global.v2.u32 	[%rd2+16], {%r443, %r442};
	setp.eq.s32 	%p1, %r221, 0;
	@%p1 bra 	$L__BB1_42;
	mov.b32 	%r428, 0;
	mov.b32 	%r446, 1593684748;
	mov.b32 	%r445, 1111207954;
	mov.b32 	%r444, -123459836;
	mov.b32 	%r443, -589760388;
	mov.b32 	%r442, 1476011280;
	mov.u64 	%rd21, %rd1;
$L__BB1_2:
	and.b64  	%rd4, %rd21, 3;
	setp.eq.s64 	%p2, %rd4, 0;
	@%p2 bra 	$L__BB1_41;
	mul.wide.u32 	%rd12, %r428, 3200;
	mov.u64 	%rd13, precalc_xorwow_matrix;
	add.s64 	%rd5, %rd13, %rd12;
	cvt.u32.u64 	%r7, %rd4;
	mov.b32 	%r429, 0;
$L__BB1_4:
	mov.b32 	%r442, 0;
	mov.u32 	%r443, %r442;
	mov.u32 	%r444, %r442;
	mov.u32 	%r445, %r442;
	mov.u32 	%r446, %r442;
	mov.u32 	%r435, %r442;
$L__BB1_5:
	mul.wide.u32 	%rd14, %r435, 4;
	add.s64 	%rd15, %rd2, %rd14;
	ld.global.u32 	%r15, [%rd15+4];
	shl.b32 	%r16, %r435, 5;
	mov.b32 	%r441, 0;
$L__BB1_6:
	.pragma "nounroll";
	shr.u32 	%r232, %r15, %r441;
	and.b32  	%r233, %r232, 1;
	setp.eq.b32 	%p3, %r233, 1;
	not.pred 	%p4, %p3;
	add.s32 	%r234, %r16, %r441;
	mul.lo.s32 	%r235, %r234, 5;
	mul.wide.u32 	%rd16, %r235, 4;
	add.s64 	%rd6, %rd5, %rd16;
	@%p4 bra 	$L__BB1_8;
	ld.global.u32 	%r236, [%rd6];
	xor.b32  	%r446, %r446, %r236;
	ld.global.u32 	%r237, [%rd6+4];
	xor.b32  	%r445, %r445, %r237;
	ld.global.u32 	%r238, [%rd6+8];
	xor.b32  	%r444, %r444, %r238;
	ld.global.u32 	%r239, [%rd6+12];
	xor.b32  	%r443, %r443, %r239;
	ld.global.u32 	%r240, [%rd6+16];
	xor.b32  	%r442, %r442, %r240;
$L__BB1_8:
	and.b32  	%r242, %r232, 2;
	setp.eq.s32 	%p5, %r242, 0;
	@%p5 bra 	$L__BB1_10;
	ld.global.u32 	%r243, [%rd6+20];
	xor.b32  	%r446, %r446, %r243;
	ld.global.u32 	%r244, [%rd6+24];
	xor.b32  	%r445, %r445, %r244;
	ld.global.u32 	%r245, [%rd6+28];
	xor.b32  	%r444, %r444, %r245;
	ld.global.u32 	%r246, [%rd6+32];
	xor.b32  	%r443, %r443, %r246;
	ld.global.u32 	%r247, [%rd6+36];
	xor.b32  	%r442, %r442, %r247;
$L__BB1_10:
	and.b32  	%r249, %r232, 4;
	setp.eq.s32 	%p6, %r249, 0;
	@%p6 bra 	$L__BB1_12;
	ld.global.u32 	%r250, [%rd6+40];
	xor.b32  	%r446, %r446, %r250;
	ld.global.u32 	%r251, [%rd6+44];
	xor.b32  	%r445, %r445, %r251;
	ld.global.u32 	%r252, [%rd6+48];
	xor.b32  	%r444, %r444, %r252;
	ld.global.u32 	%r253, [%rd6+52];
	xor.b32  	%r443, %r443, %r253;
	ld.global.u32 	%r254, [%rd6+56];
	xor.b32  	%r442, %r442, %r254;
$L__BB1_12:
	and.b32  	%r256, %r232, 8;
	setp.eq.s32 	%p7, %r256, 0;
	@%p7 bra 	$L__BB1_14;
	ld.global.u32 	%r257, [%rd6+60];
	xor.b32  	%r446, %r446, %r257;
	ld.global.u32 	%r258, [%rd6+64];
	xor.b32  	%r445, %r445, %r258;
	ld.global.u32 	%r259, [%rd6+68];
	xor.b32  	%r444, %r444, %r259;
	ld.global.u32 	%r260, [%rd6+72];
	xor.b32  	%r443, %r443, %r260;
	ld.global.u32 	%r261, [%rd6+76];
	xor.b32  	%r442, %r442, %r261;
$L__BB1_14:
	and.b32  	%r263, %r232, 16;
	setp.eq.s32 	%p8, %r263, 0;
	@%p8 bra 	$L__BB1_16;
	ld.global.u32 	%r264, [%rd6+80];
	xor.b32  	%r446, %r446, %r264;
	ld.global.u32 	%r265, [%rd6+84];
	xor.b32  	%r445, %r445, %r265;
	ld.global.u32 	%r266, [%rd6+88];
	xor.b32  	%r444, %r444, %r266;
	ld.global.u32 	%r267, [%rd6+92];
	xor.b32  	%r443, %r443, %r267;
	ld.global.u32 	%r268, [%rd6+96];
	xor.b32  	%r442, %r442, %r268;
$L__BB1_16:
	and.b32  	%r270, %r232, 32;
	setp.eq.s32 	%p9, %r270, 0;
	@%p9 bra 	$L__BB1_18;
	ld.global.u32 	%r271, [%rd6+100];
	xor.b32  	%r446, %r446, %r271;
	ld.global.u32 	%r272, [%rd6+104];
	xor.b32  	%r445, %r445, %r272;
	ld.global.u32 	%r273, [%rd6+108];
	xor.b32  	%r444, %r444, %r273;
	ld.global.u32 	%r274, [%rd6+112];
	xor.b32  	%r443, %r443, %r274;
	ld.global.u32 	%r275, [%rd6+116];
	xor.b32  	%r442, %r442, %r275;
$L__BB1_18:
	and.b32  	%r277, %r232, 64;
	setp.eq.s32 	%p10, %r277, 0;
	@%p10 bra 	$L__BB1_20;
	ld.global.u32 	%r278, [%rd6+120];
	xor.b32  	%r446, %r446, %r278;
	ld.global.u32 	%r279, [%rd6+124];
	xor.b32  	%r445, %r445, %r279;
	ld.global.u32 	%r280, [%rd6+128];
	xor.b32  	%r444, %r444, %r280;
	ld.global.u32 	%r281, [%rd6+132];
	xor.b32  	%r443, %r443, %r281;
	ld.global.u32 	%r282, [%rd6+136];
	xor.b32  	%r442, %r442, %r282;
$L__BB1_20:
	and.b32  	%r284, %r232, 128;
	setp.eq.s32 	%p11, %r284, 0;
	@%p11 bra 	$L__BB1_22;
	ld.global.u32 	%r285, [%rd6+140];
	xor.b32  	%r446, %r446, %r285;
	ld.global.u32 	%r286, [%rd6+144];
	xor.b32  	%r445, %r445, %r286;
	ld.global.u32 	%r287, [%rd6+148];
	xor.b32  	%r444, %r444, %r287;
	ld.global.u32 	%r288, [%rd6+152];
	xor.b32  	%r443, %r443, %r288;
	ld.global.u32 	%r289, [%rd6+156];
	xor.b32  	%r442, %r442, %r289;
$L__BB1_22:
	and.b32  	%r291, %r232, 256;
	setp.eq.s32 	%p12, %r291, 0;
	@%p12 bra 	$L__BB1_24;
	ld.global.u32 	%r292, [%rd6+160];
	xor.b32  	%r446, %r446, %r292;
	ld.global.u32 	%r293, [%rd6+164];
	xor.b32  	%r445, %r445, %r293;
	ld.global.u32 	%r294, [%rd6+168];
	xor.b32  	%r444, %r444, %r294;
	ld.global.u32 	%r295, [%rd6+172];
	xor.b32  	%r443, %r443, %r295;
	ld.global.u32 	%r296, [%rd6+176];
	xor.b32  	%r442, %r442, %r296;
$L__BB1_24:
	and.b32  	%r298, %r232, 512;
	setp.eq.s32 	%p13, %r298, 0;
	@%p13 bra 	$L__BB1_26;
	ld.global.u32 	%r299, [%rd6+180];
	xor.b32  	%r446, %r446, %r299;
	ld.global.u32 	%r300, [%rd6+184];
	xor.b32  	%r445, %r445, %r300;
	ld.global.u32 	%r301, [%rd6+188];
	xor.b32  	%r444, %r444, %r301;
	ld.global.u32 	%r302, [%rd6+192];
	xor.b32  	%r443, %r443, %r302;
	ld.global.u32 	%r303, [%rd6+196];
	xor.b32  	%r442, %r442, %r303;
$L__BB1_26:
	and.b32  	%r305, %r232, 1024;
	setp.eq.s32 	%p14, %r305, 0;
	@%p14 bra 	$L__BB1_28;
	ld.global.u32 	%r306, [%rd6+200];
	xor.b32  	%r446, %r446, %r306;
	ld.global.u32 	%r307, [%rd6+204];
	xor.b32  	%r445, %r445, %r307;
	ld.global.u32 	%r308, [%rd6+208];
	xor.b32  	%r444, %r444, %r308;
	ld.global.u32 	%r309, [%rd6+212];
	xor.b32  	%r443, %r443, %r309;
	ld.global.u32 	%r310, [%rd6+216];
	xor.b32  	%r442, %r442, %r310;
$L__BB1_28:
	and.b32  	%r312, %r232, 2048;
	setp.eq.s32 	%p15, %r312, 0;
	@%p15 bra 	$L__BB1_30;
	ld.global.u32 	%r313, [%rd6+220];
	xor.b32  	%r446, %r446, %r313;
	ld.global.u32 	%r314, [%rd6+224];
	xor.b32  	%r445, %r445, %r314;
	ld.global.u32 	%r315, [%rd6+228];
	xor.b32  	%r444, %r444, %r315;
	ld.global.u32 	%r316, [%rd6+232];
	xor.b32  	%r443, %r443, %r316;
	ld.global.u32 	%r317, [%rd6+236];
	xor.b32  	%r442, %r442, %r317;
$L__BB1_30:
	and.b32  	%r319, %r232, 4096;
	setp.eq.s32 	%p16, %r319, 0;
	@%p16 bra 	$L__BB1_32;
	ld.global.u32 	%r320, [%rd6+240];
	xor.b32  	%r446, %r446, %r320;
	ld.global.u32 	%r321, [%rd6+244];
	xor.b32  	%r445, %r445, %r321;
	ld.global.u32 	%r322, [%rd6+248];
	xor.b32  	%r444, %r444, %r322;
	ld.global.u32 	%r323, [%rd6+252];
	xor.b32  	%r443, %r443, %r323;
	ld.global.u32 	%r324, [%rd6+256];
	xor.b32  	%r442, %r442, %r324;
$L__BB1_32:
	and.b32  	%r326, %r232, 8192;
	setp.eq.s32 	%p17, %r326, 0;
	@%p17 bra 	$L__BB1_34;
	ld.global.u32 	%r327, [%rd6+260];
	xor.b32  	%r446, %r446, %r327;
	ld.global.u32 	%r328, [%rd6+264];
	xor.b32  	%r445, %r445, %r328;
	ld.global.u32 	%r329, [%rd6+268];
	xor.b32  	%r444, %r444, %r329;
	ld.global.u32 	%r330, [%rd6+272];
	xor.b32  	%r443, %r443, %r330;
	ld.global.u32 	%r331, [%rd6+276];
	xor.b32  	%r442, %r442, %r331;
$L__BB1_34:
	and.b32  	%r333, %r232, 16384;
	setp.eq.s32 	%p18, %r333, 0;
	@%p18 bra 	$L__BB1_36;
	ld.global.u32 	%r334, [%rd6+280];
	xor.b32  	%r446, %r446, %r334;
	ld.global.u32 	%r335, [%rd6+284];
	xor.b32  	%r445, %r445, %r335;
	ld.global.u32 	%r336, [%rd6+288];
	xor.b32  	%r444, %r444, %r336;
	ld.global.u32 	%r337, [%rd6+292];
	xor.b32  	%r443, %r443, %r337;
	ld.global.u32 	%r338, [%rd6+296];
	xor.b32  	%r442, %r442, %r338;
$L__BB1_36:
	and.b32  	%r340, %r232, 32768;
	setp.eq.s32 	%p19, %r340, 0;
	@%p19 bra 	$L__BB1_38;
	ld.global.u32 	%r341, [%rd6+300];
	xor.b32  	%r446, %r446, %r341;
	ld.global.u32 	%r342, [%rd6+304];
	xor.b32  	%r445, %r445, %r342;
	ld.global.u32 	%r343, [%rd6+308];
	xor.b32  	%r444, %r444, %r343;
	ld.global.u32 	%r344, [%rd6+312];
	xor.b32  	%r443, %r443, %r344;
	ld.global.u32 	%r345, [%rd6+316];
	xor.b32  	%r442, %r442, %r345;
$L__BB1_38:
	add.s32 	%r441, %r441, 16;
	setp.ne.s32 	%p20, %r441, 32;
	@%p20 bra 	$L__BB1_6;
	mad.lo.s32 	%r346, %r435, -31, %r16;
	add.s32 	%r435, %r346, 1;
	setp.ne.s32 	%p21, %r435, 5;
	@%p21 bra 	$L__BB1_5;
	st.global.u32 	[%rd2+4], %r446;
	st.global.u32 	[%rd2+8], %r445;
	st.global.u32 	[%rd2+12], %r444;
	st.global.u32 	[%rd2+16], %r443;
	st.global.u32 	[%rd2+20], %r442;
	add.s32 	%r429, %r429, 1;
	setp.lt.u32 	%p22, %r429, %r7;
	@%p22 bra 	$L__BB1_4;
$L__BB1_41:
	shr.u64 	%rd7, %rd21, 2;
	add.s32 	%r428, %r428, 1;
	setp.gt.u64 	%p23, %rd21, 3;
	mov.u64 	%rd21, %rd7;
	@%p23 bra 	$L__BB1_2;
$L__BB1_42:
	mov.b32 	%r538, 0;
	st.global.v2.u32 	[%rd2+24], {%r538, %r538};
	st.global.u32 	[%rd2+32], %r538;
	mov.b64 	%rd17, 0;
	st.global.u64 	[%rd2+40], %rd17;
	mov.b32 	%r532, 832457172;
	mov.u32 	%r539, %r538;
$L__BB1_43:
	shr.u32 	%r349, %r446, 2;
	xor.b32  	%r350, %r349, %r446;
	shl.b32 	%r351, %r442, 4;
	shl.b32 	%r352, %r350, 1;
	xor.b32  	%r353, %r352, %r351;
	xor.b32  	%r354, %r353, %r350;
	xor.b32  	%r355, %r354, %r442;
	shr.u32 	%r356, %r445, 2;
	xor.b32  	%r357, %r356, %r445;
	shl.b32 	%r358, %r355, 4;
	shl.b32 	%r359, %r357, 1;
	xor.b32  	%r360, %r359, %r358;
	xor.b32  	%r361, %r360, %r357;
	xor.b32  	%r362, %r361, %r355;
	shr.u32 	%r363, %r444, 2;
	xor.b32  	%r364, %r363, %r444;
	shl.b32 	%r365, %r362, 4;
	shl.b32 	%r366, %r364, 1;
	xor.b32  	%r367, %r366, %r365;
	xor.b32  	%r368, %r367, %r364;
	xor.b32  	%r369, %r368, %r362;
	shr.u32 	%r370, %r443, 2;
	xor.b32  	%r371, %r370, %r443;
	shl.b32 	%r372, %r369, 4;
	shl.b32 	%r373, %r371, 1;
	xor.b32  	%r374, %r373, %r372;
	xor.b32  	%r375, %r374, %r371;
	xor.b32  	%r446, %r375, %r369;
	shr.u32 	%r376, %r442, 2;
	xor.b32  	%r377, %r376, %r442;
	shl.b32 	%r378, %r446, 4;
	shl.b32 	%r379, %r377, 1;
	xor.b32  	%r380, %r379, %r378;
	xor.b32  	%r381, %r380, %r377;
	xor.b32  	%r445, %r381, %r446;
	shr.u32 	%r382, %r355, 2;
	xor.b32  	%r383, %r382, %r355;
	shl.b32 	%r384, %r445, 4;
	shl.b32 	%r385, %r383, 1;
	xor.b32  	%r386, %r385, %r384;
	xor.b32  	%r387, %r386, %r383;
	xor.b32  	%r444, %r387, %r445;
	shr.u32 	%r388, %r362, 2;
	xor.b32  	%r389, %r388, %r362;
	shl.b32 	%r390, %r444, 4;
	shl.b32 	%r391, %r389, 1;
	xor.b32  	%r392, %r391, %r390;
	xor.b32  	%r393, %r392, %r389;
	xor.b32  	%r443, %r393, %r444;
	shr.u32 	%r394, %r369, 2;
	xor.b32  	%r395, %r394, %r369;
	shl.b32 	%r396, %r443, 4;
	shl.b32 	%r397, %r395, 1;
	xor.b32  	%r398, %r397, %r396;
	xor.b32  	%r399, %r398, %r395;
	xor.b32  	%r442, %r399, %r443;
	add.s32 	%r400, %r532, %r442;
	add.s32 	%r401, %r355, %r532;
	cvt.rn.f32.u32 	%f1, %r401;
	fma.rn.f32 	%f2, %f1, 0f2F800000, 0f2F000000;
	cvt.f64.f32 	%fd1, %f2;
	add.s32 	%r402, %r532, %r362;
	add.s32 	%r403, %r402, 362437;
	cvt.rn.f32.u32 	%f3, %r403;
	fma.rn.f32 	%f4, %f3, 0f2F800000, 0f2F000000;
	cvt.f64.f32 	%fd2, %f4;
	mul.f64 	%fd3, %fd2, %fd2;
	fma.rn.f64 	%fd4, %fd1, %fd1, %fd3;
	setp.le.f64 	%p24, %fd4, 0d3FF0000000000000;
	selp.u32 	%r404, 1, 0, %p24;
	add.s32 	%r405, %r539, %r404;
	add.s32 	%r406, %r532, %r369;
	add.s32 	%r407, %r406, 724874;
	cvt.rn.f32.u32 	%f5, %r407;
	fma.rn.f32 	%f6, %f5, 0f2F800000, 0f2F000000;
	cvt.f64.f32 	%fd5, %f6;
	add.s32 	%r408, %r532, %r446;
	add.s32 	%r409, %r408, 1087311;
	cvt.rn.f32.u32 	%f7, %r409;
	fma.rn.f32 	%f8, %f7, 0f2F800000, 0f2F000000;
	cvt.f64.f32 	%fd6, %f8;
	mul.f64 	%fd7, %fd6, %fd6;
	fma.rn.f64 	%fd8, %fd5, %fd5, %fd7;
	setp.le.f64 	%p25, %fd8, 0d3FF0000000000000;
	selp.u32 	%r410, 1, 0, %p25;
	add.s32 	%r411, %r405, %r410;
	add.s32 	%r412, %r532, %r445;
	add.s32 	%r413, %r412, 1449748;
	cvt.rn.f32.u32 	%f9, %r413;
	fma.rn.f32 	%f10, %f9, 0f2F800000, 0f2F000000;
	cvt.f64.f32 	%fd9, %f10;
	add.s32 	%r414, %r532, %r444;
	add.s32 	%r415, %r414, 1812185;
	cvt.rn.f32.u32 	%f11, %r415;
	fma.rn.f32 	%f12, %f11, 0f2F800000, 0f2F000000;
	cvt.f64.f32 	%fd10, %f12;
	mul.f64 	%fd11, %fd10, %fd10;
	fma.rn.f64 	%fd12, %fd9, %fd9, %fd11;
	setp.le.f64 	%p26, %fd12, 0d3FF0000000000000;
	selp.u32 	%r416, 1, 0, %p26;
	add.s32 	%r417, %r411, %r416;
	add.s32 	%r418, %r532, %r443;
	add.s32 	%r419, %r418, 2174622;
	cvt.rn.f32.u32 	%f13, %r419;
	fma.rn.f32 	%f14, %f13, 0f2F800000, 0f2F000000;
	cvt.f64.f32 	%fd13, %f14;
	add.s32 	%r420, %r400, 2537059;
	cvt.rn.f32.u32 	%f15, %r420;
	fma.rn.f32 	%f16, %f15, 0f2F800000, 0f2F000000;
	cvt.f64.f32 	%fd14, %f16;
	mul.f64 	%fd15, %fd14, %fd14;
	fma.rn.f64 	%fd16, %fd13, %fd13, %fd15;
	setp.le.f64 	%p27, %fd16, 0d3FF0000000000000;
	selp.u32 	%r421, 1, 0, %p27;
	add.s32 	%r539, %r417, %r421;
	add.s32 	%r538, %r538, 4;
	add.s32 	%r532, %r532, 2899496;
	setp.ne.s32 	%p28, %r538, 4096;
	@%p28 bra 	$L__BB1_43;
	st.global.v2.u32 	[%rd2+8], {%r445, %r444};
	st.global.v2.u32 	[%rd2+16], {%r443, %r442};
	mov.b32 	%r422, -493788657;
	st.global.v2.u32 	[%rd2], {%r422, %r446};
	cvta.to.global.u64 	%rd18, %rd8;
	cvt.rn.f32.u32 	%f17, %r539;
	mul.f32 	%f18, %f17, 0f40800000;
	cvt.f64.f32 	%fd17, %f18;
	mul.f64 	%fd18, %fd17, 0d3F30000000000000;
	shl.b64 	%rd19, %rd1, 3;
	add.s64 	%rd20, %rd18, %rd19;
	st.global.f64 	[%rd20], %fd18;
	ret;

}


// ===== COMPILED SASS (sm_100) =====

	.target	sm_100

	.elftype	@"ET_EXEC"


//--------------------- .note.nv.tkinfo           --------------------------
	.section	.note.nv.tkinfo,"",@"SHT_NOTE"
	.sectionflags	@"SHF_NOTE_NV_TKINFO"
	.tkinfo
        /*0018*/ 	.word	0x00000002
        /*0030*/ 	.string	""
        /*0030*/ 	.string	"ptxas"
        /*0030*/ 	.string	"Cuda compilation tools, release 13.0, V13.0.88"
        /*0030*/ 	.string	"Build cuda_13.0.r13.0/compiler.36424714_0"
        /*0030*/ 	.string	"-arch sm_100 -m 64 "



//--------------------- .note.nv.cuinfo           --------------------------
	.section	.note.nv.cuinfo,"",@"SHT_NOTE"
	.sectionflags	@"SHF_NOTE_NV_CUINFO"
        /*0018*/ 	.short	0x0002
        /*001a*/ 	.short	0x0064
        /*001c*/ 	.short	0x0082
	.zero		2


//--------------------- .nv.info                  --------------------------
	.section	.nv.info,"",@"SHT_CUDA_INFO"
	.align	4


	//----- nvinfo : EIATTR_REGCOUNT
	.align		4
        /*0000*/ 	.byte	0x04, 0x2f
        /*0002*/ 	.short	(.L_10 - .L_9)
	.align		4
.L_9:
        /*0004*/ 	.word	index@(_Z15gpu_monte_carloPfP17curandStateXORWOW)
        /*0008*/ 	.word	0x0000001f


	//----- nvinfo : EIATTR_FRAME_SIZE
	.align		4
.L_10:
        /*000c*/ 	.byte	0x04, 0x11
        /*000e*/ 	.short	(.L_12 - .L_11)
	.align		4
.L_11:
        /*0010*/ 	.word	index@(_Z15gpu_monte_carloPfP17curandStateXORWOW)
        /*0014*/ 	.word	0x00000000


	//----- nvinfo : EIATTR_REGCOUNT
	.align		4
.L_12:
        /*0018*/ 	.byte	0x04, 0x2f
        /*001a*/ 	.short	(.L_14 - .L_13)
	.align		4
.L_13:
        /*001c*/ 	.word	index@(_Z18gpu_monte_carlo_dpPdP17curandStateXORWOW)
        /*0020*/ 	.word	0x0000001f


	//----- nvinfo : EIATTR_FRAME_SIZE
	.align		4
.L_14:
        /*0024*/ 	.byte	0x04, 0x11
        /*0026*/ 	.short	(.L_16 - .L_15)
	.align		4
.L_15:
        /*0028*/ 	.word	index@(_Z18gpu_monte_carlo_dpPdP17curandStateXORWOW)
        /*002c*/ 	.word	0x00000000


	//----- nvinfo : EIATTR_MIN_STACK_SIZE
	.align		4
.L_16:
        /*0030*/ 	.byte	0x04, 0x12
        /*0032*/ 	.short	(.L_18 - .L_17)
	.align		4
.L_17:
        /*0034*/ 	.word	index@(_Z18gpu_monte_carlo_dpPdP17curandStateXORWOW)
        /*0038*/ 	.word	0x00000000


	//----- nvinfo : EIATTR_MIN_STACK_SIZE
	.align		4
.L_18:
        /*003c*/ 	.byte	0x04, 0x12
        /*003e*/ 	.short	(.L_20 - .L_19)
	.align		4
.L_19:
        /*0040*/ 	.word	index@(_Z15gpu_monte_carloPfP17curandStateXORWOW)
        /*0044*/ 	.word	0x00000000
.L_20:


//--------------------- .nv.compat                --------------------------
	.section	.nv.compat,"",@"SHT_CUDA_COMPAT_INFO"
	.align	4
        /*0000*/ 	.byte	0x02, 0x09, 0x00, 0x00, 0x02, 0x02, 0x01, 0x00, 0x02, 0x05, 0x05, 0x00, 0x03, 0x07, 0x01, 0x01
        /*0010*/ 	.byte	0x02, 0x03, 0x00, 0x00, 0x02, 0x06, 0x01, 0x00, 0x04, 0x0b, 0x08, 0x00, 0x01, 0x00, 0x00, 0x00
        /*0020*/ 	.byte	0x00, 0x00, 0x00, 0x00


//--------------------- .nv.info._Z18gpu_monte_carlo_dpPdP17curandStateXORWOW --------------------------
	.section	.nv.info._Z18gpu_monte_carlo_dpPdP17curandStateXORWOW,"",@"SHT_CUDA_INFO"
	.sectionflags	@""
	.align	4


	//----- nvinfo : EIATTR_CUDA_API_VERSION
	.align		4
        /*0000*/ 	.byte	0x04, 0x37
        /*0002*/ 	.short	(.L_22 - .L_21)
.L_21:
        /*0004*/ 	.word	0x00000082


	//----- nvinfo : EIATTR_KPARAM_INFO
	.align		4
.L_22:
        /*0008*/ 	.byte	0x04, 0x17
        /*000a*/ 	.short	(.L_24 - .L_23)
.L_23:
        /*000c*/ 	.word	0x00000000
        /*0010*/ 	.short	0x0001
        /*0012*/ 	.short	0x0008
        /*0014*/ 	.byte	0x00, 0xf5, 0x21, 0x00


	//----- nvinfo : EIATTR_KPARAM_INFO
	.align		4
.L_24:
        /*0018*/ 	.byte	0x04, 0x17
        /*001a*/ 	.short	(.L_26 - .L_25)
.L_25:
        /*001c*/ 	.word	0x00000000
        /*0020*/ 	.short	0x0000
        /*0022*/ 	.short	0x0000
        /*0024*/ 	.byte	0x00, 0xf5, 0x21, 0x00


	//----- nvinfo : EIATTR_SPARSE_MMA_MASK
	.align		4
.L_26:
        /*0028*/ 	.byte	0x03, 0x50
        /*002a*/ 	.short	0x0000


	//----- nvinfo : EIATTR_MAXREG_COUNT
	.align		4
        /*002c*/ 	.byte	0x03, 0x1b
        /*002e*/ 	.short	0x00ff


	//----- nvinfo : EIATTR_MERCURY_ISA_VERSION
	.align		4
        /*0030*/ 	.byte	0x03, 0x5f
        /*0032*/ 	.short	0x0101


	//----- nvinfo : EIATTR_VRC_CTA_INIT_COUNT
	.align		4
        /*0034*/ 	.byte	0x02, 0x4a
	.zero		1
	.zero		1


	//----- nvinfo : EIATTR_EXIT_INSTR_OFFSETS
	.align		4
        /*0038*/ 	.byte	0x04, 0x1c
        /*003a*/ 	.short	(.L_28 - .L_27)


	//   ....[0]....
.L_27:
        /*003c*/ 	.word	0x00001710


	//----- nvinfo : EIATTR_CRS_STACK_SIZE
	.align		4
.L_28:
        /*0040*/ 	.byte	0x04, 0x1e
        /*0042*/ 	.short	(.L_30 - .L_29)
.L_29:
        /*0044*/ 	.word	0x00000000


	//----- nvinfo : EIATTR_CBANK_PARAM_SIZE
	.align		4
.L_30:
        /*0048*/ 	.byte	0x03, 0x19
        /*004a*/ 	.short	0x0010


	//----- nvinfo : EIATTR_PARAM_CBANK
	.align		4
        /*004c*/ 	.byte	0x04, 0x0a
        /*004e*/ 	.short	(.L_32 - .L_31)
	.align		4
.L_31:
        /*0050*/ 	.word	index@(.nv.constant0._Z18gpu_monte_carlo_dpPdP17curandStateXORWOW)
        /*0054*/ 	.short	0x0380
        /*0056*/ 	.short	0x0010


	//----- nvinfo : EIATTR_SW_WAR
	.align		4
.L_32:
        /*0058*/ 	.byte	0x04, 0x36
        /*005a*/ 	.short	(.L_34 - .L_33)
.L_33:
        /*005c*/ 	.word	0x00000008
.L_34:


//--------------------- .nv.info._Z15gpu_monte_carloPfP17curandStateXORWOW --------------------------
	.section	.nv.info._Z15gpu_monte_carloPfP17curandStateXORWOW,"",@"SHT_CUDA_INFO"
	.sectionflags	@""
	.align	4


	//----- nvinfo : EIATTR_CUDA_API_VERSION
	.align		4
        /*0000*/ 	.byte	0x04, 0x37
        /*0002*/ 	.short	(.L_36 - .L_35)
.L_35:
        /*0004*/ 	.word	0x00000082


	//----- nvinfo : EIATTR_KPARAM_INFO
	.align		4
.L_36:
        /*0008*/ 	.byte	0x04, 0x17
        /*000a*/ 	.short	(.L_38 - .L_37)
.L_37:
        /*000c*/ 	.word	0x00000000
        /*0010*/ 	.short	0x0001
        /*0012*/ 	.short	0x0008
        /*0014*/ 	.byte	0x00, 0xf5, 0x21, 0x00


	//----- nvinfo : EIATTR_KPARAM_INFO
	.align		4
.L_38:
        /*0018*/ 	.byte	0x04, 0x17
        /*001a*/ 	.short	(.L_40 - .L_39)
.L_39:
        /*001c*/ 	.word	0x00000000
        /*0020*/ 	.short	0x0000
        /*0022*/ 	.short	0x0000
        /*0024*/ 	.byte	0x00, 0xf5, 0x21, 0x00


	//----- nvinfo : EIATTR_SPARSE_MMA_MASK
	.align		4
.L_40:
        /*0028*/ 	.byte	0x03, 0x50
        /*002a*/ 	.short	0x0000


	//----- nvinfo : EIATTR_MAXREG_COUNT
	.align		4
        /*002c*/ 	.byte	0x03, 0x1b
        /*002e*/ 	.short	0x00ff


	//----- nvinfo : EIATTR_MERCURY_ISA_VERSION
	.align		4
        /*0030*/ 	.byte	0x03, 0x5f
        /*0032*/ 	.short	0x0101


	//----- nvinfo : EIATTR_VRC_CTA_INIT_COUNT
	.align		4
        /*0034*/ 	.byte	0x02, 0x4a
	.zero		1
	.zero		1


	//----- nvinfo : EIATTR_EXIT_INSTR_OFFSETS
	.align		4
        /*0038*/ 	.byte	0x04, 0x1c
        /*003a*/ 	.short	(.L_42 - .L_41)


	//   ....[0]....
.L_41:
        /*003c*/ 	.word	0x00001680


	//----- nvinfo : EIATTR_CRS_STACK_SIZE
	.align		4
.L_42:
        /*0040*/ 	.byte	0x04, 0x1e
        /*0042*/ 	.short	(.L_44 - .L_43)
.L_43:
        /*0044*/ 	.word	0x00000000


	//----- nvinfo : EIATTR_CBANK_PARAM_SIZE
	.align		4
.L_44:
        /*0048*/ 	.byte	0x03, 0x19
        /*004a*/ 	.short	0x0010


	//----- nvinfo : EIATTR_PARAM_CBANK
	.align		4
        /*004c*/ 	.byte	0x04, 0x0a
        /*004e*/ 	.short	(.L_46 - .L_45)
	.align		4
.L_45:
        /*0050*/ 	.word	index@(.nv.constant0._Z15gpu_monte_carloPfP17curandStateXORWOW)
        /*0054*/ 	.short	0x0380
        /*0056*/ 	.short	0x0010


	//----- nvinfo : EIATTR_SW_WAR
	.align		4
.L_46:
        /*0058*/ 	.byte	0x04, 0x36
        /*005a*/ 	.short	(.L_48 - .L_47)
.L_47:
        /*005c*/ 	.word	0x00000008
.L_48:


//--------------------- .nv.callgraph             --------------------------
	.section	.nv.callgraph,"",@"SHT_CUDA_CALLGRAPH"
	.align	4
	.sectionentsize	8
	.align		4
        /*0000*/ 	.word	0x00000000
	.align		4
        /*0004*/ 	.word	0xffffffff
	.align		4
        /*0008*/ 	.word	0x00000000
	.align		4
        /*000c*/ 	.word	0xfffffffe
	.align		4
        /*0010*/ 	.word	0x00000000
	.align		4
        /*0014*/ 	.word	0xfffffffd
	.align		4
        /*0018*/ 	.word	0x00000000
	.align		4
        /*001c*/ 	.word	0xfffffffc


//--------------------- .nv.constant4             --------------------------
	.section	.nv.constant4,"a",@progbits
	.align	8
	.align		8
.nv.constant4:
        /*0000*/ 	.dword	precalc_xorwow_matrix
	.align		8
        /*0008*/ 	.dword	precalc_xorwow_offset_matrix
	.align		8
        /*0010*/ 	.dword	mrg32k3aM1
	.align		8
        /*0018*/ 	.dword	mrg32k3aM2
	.align		8
        /*0020*/ 	.dword	mrg32k3aM1SubSeq
	.align		8
        /*0028*/ 	.dword	mrg32k3aM2SubSeq
	.align		8
        /*0030*/ 	.dword	mrg32k3aM1Seq
	.align		8
        /*0038*/ 	.dword	mrg32k3aM2Seq


//--------------------- .nv.constant3             --------------------------
	.section	.nv.constant3,"a",@progbits
	.align	8
.nv.constant3:
	.type		__cr_lgamma_table,@object
	.size		__cr_lgamma_table,(.L_8 - __cr_lgamma_table)
__cr_lgamma_table:
        /*0000*/ 	.byte	0x00, 0x00, 0x00, 0x00, 0x00, 0x00, 0x00, 0x00, 0x00, 0x00, 0x00, 0x00, 0x00, 0x00, 0x00, 0x00
        /*0010*/ 	.byte	0xef, 0x39, 0xfa, 0xfe, 0x42, 0x2e, 0xe6, 0x3f, 0x02, 0x20, 0x2a, 0xfa, 0x0b, 0xab, 0xfc, 0x3f
        /*0020*/ 	.byte	0xf9, 0x2c, 0x92, 0x7c, 0xa7, 0x6c, 0x09, 0x40, 0xc9, 0x79, 0x44, 0x3c, 0x64, 0x26, 0x13, 0x40
        /*0030*/ 	.byte	0xca, 0x01, 0xcf, 0x3a, 0x27, 0x51, 0x1a, 0x40, 0x30, 0xcc, 0x2d, 0xf3, 0xe1, 0x0c, 0x21, 0x40
        /*0040*/ 	.byte	0x0d, 0xb7, 0xfc, 0x82, 0x8e, 0x35, 0x25, 0x40
.L_8:


//--------------------- .text._Z18gpu_monte_carlo_dpPdP17curandStateXORWOW --------------------------
	.section	.text._Z18gpu_monte_carlo_dpPdP17curandStateXORWOW,"ax",@progbits
	.align	128
        .global         _Z18gpu_monte_carlo_dpPdP17curandStateXORWOW
        .type           _Z18gpu_monte_carlo_dpPdP17curandStateXORWOW,@function
        .size           _Z18gpu_monte_carlo_dpPdP17curandStateXORWOW,(.L_x_20 - _Z18gpu_monte_carlo_dpPdP17curandStateXORWOW)
        .other          _Z18gpu_monte_carlo_dpPdP17curandStateXORWOW,@"STO_CUDA_ENTRY STV_DEFAULT"
_Z18gpu_monte_carlo_dpPdP17curandStateXORWOW:
.text._Z18gpu_monte_carlo_dpPdP17curandStateXORWOW:
[----:B------:R-:W-:Y:S01]  /*0000*/  LDC R1, c[0x0][0x37c] ;  /* 0x0000df00ff017b82 */ /* 0x000fe20000000800 */
[----:B------:R-:W0:Y:S07]  /*0010*/  S2R R0, SR_TID.X ;  /* 0x0000000000007919 */ /* 0x000e2e0000002100 */
[----:B------:R-:W1:Y:S01]  /*0020*/  LDC.64 R8, c[0x0][0x388] ;  /* 0x0000e200ff087b82 */ /* 0x000e620000000a00 */
[----:B------:R-:W0:Y:S01]  /*0030*/  LDCU UR4, c[0x0][0x360] ;  /* 0x00006c00ff0477ac */ /* 0x000e220008000800 */
[----:B------:R-:W-:Y:S01]  /*0040*/  IMAD.MOV.U32 R10, RZ, RZ, 0x3198c20f ;  /* 0x3198c20fff0a7424 */ /* 0x000fe200078e00ff */
[----:B------:R-:W0:Y:S01]  /*0050*/  S2R R3, SR_CTAID.X ;  /* 0x0000000000037919 */ /* 0x000e220000002500 */
[----:B------:R-:W-:Y:S01]  /*0060*/  IMAD.MOV.U32 R11, RZ, RZ, 0x5efdb30c ;  /* 0x5efdb30cff0b7424 */ /* 0x000fe200078e00ff */
[----:B------:R-:W2:Y:S01]  /*0070*/  LDCU.64 UR6, c[0x0][0x358] ;  /* 0x00006b00ff0677ac */ /* 0x000ea20008000a00 */
[----:B------:R-:W-:Y:S01]  /*0080*/  IMAD.MOV.U32 R12, RZ, RZ, 0x423bb012 ;  /* 0x423bb012ff0c7424 */ /* 0x000fe200078e00ff */
[----:B------:R-:W-:Y:S01]  /*0090*/  BSSY.RECONVERGENT B0, `(.L_x_0) ;  /* 0x00000ea000007945 */ /* 0x000fe20003800200 */
[----:B------:R-:W-:-:S02]  /*00a0*/  IMAD.MOV.U32 R13, RZ, RZ, -0x75bd8fc ;  /* 0xf8a42704ff0d7424 */ /* 0x000fc400078e00ff */
[----:B------:R-:W-:Y:S02]  /*00b0*/  IMAD.MOV.U32 R14, RZ, RZ, -0x23270784 ;  /* 0xdcd8f87cff0e7424 */ /* 0x000fe400078e00ff */
[----:B------:R-:W-:Y:S02]  /*00c0*/  IMAD.MOV.U32 R15, RZ, RZ, 0x57fa2510 ;  /* 0x57fa2510ff0f7424 */ /* 0x000fe400078e00ff */
[----:B------:R-:W-:Y:S02]  /*00d0*/  IMAD.MOV.U32 R5, RZ, RZ, -0x75bd8fc ;  /* 0xf8a42704ff057424 */ /* 0x000fe400078e00ff */
[----:B------:R-:W-:Y:S02]  /*00e0*/  IMAD.MOV.U32 R4, RZ, RZ, 0x423bb012 ;  /* 0x423bb012ff047424 */ /* 0x000fe400078e00ff */
[----:B------:R-:W-:Y:S02]  /*00f0*/  IMAD.MOV.U32 R7, RZ, RZ, 0x57fa2510 ;  /* 0x57fa2510ff077424 */ /* 0x000fe400078e00ff */
[----:B------:R-:W-:-:S02]  /*0100*/  IMAD.MOV.U32 R6, RZ, RZ, -0x23270784 ;  /* 0xdcd8f87cff067424 */ /* 0x000fc400078e00ff */
[----:B0-----:R-:W-:Y:S02]  /*0110*/  IMAD R0, R3, UR4, R0 ;  /* 0x0000000403007c24 */ /* 0x001fe4000f8e0200 */
[----:B------:R-:W-:Y:S02]  /*0120*/  IMAD.MOV.U32 R3, RZ, RZ, 0x5efdb30c ;  /* 0x5efdb30cff037424 */ /* 0x000fe400078e00ff */
[C---:B-1----:R-:W-:Y:S01]  /*0130*/  IMAD.WIDE.U32 R8, R0.reuse, 0x30, R8 ;  /* 0x0000003000087825 */ /* 0x042fe200078e0008 */
[----:B------:R-:W-:-:S04]  /*0140*/  ISETP.NE.AND P0, PT, R0, RZ, PT ;  /* 0x000000ff0000720c */ /* 0x000fc80003f05270 */
[----:B--2---:R0:W-:Y:S04]  /*0150*/  STG.E.64 desc[UR6][R8.64], R10 ;  /* 0x0000000a08007986 */ /* 0x0041e8000c101b06 */
[----:B------:R0:W-:Y:S04]  /*0160*/  STG.E.64 desc[UR6][R8.64+0x8], R12 ;  /* 0x0000080c08007986 */ /* 0x0001e8000c101b06 */
[----:B------:R0:W-:Y:S01]  /*0170*/  STG.E.64 desc[UR6][R8.64+0x10], R14 ;  /* 0x0000100e08007986 */ /* 0x0001e2000c101b06 */
[----:B------:R-:W-:Y:S05]  /*0180*/  @!P0 BRA `(.L_x_1) ;  /* 0x0000000c00688947 */ /* 0x000fea0003800000 */
[----:B------:R-:W-:Y:S02]  /*0190*/  IMAD.MOV.U32 R2, RZ, RZ, RZ ;  /* 0x000000ffff027224 */ /* 0x000fe400078e00ff */
[----:B0-----:R-:W-:Y:S02]  /*01a0*/  IMAD.MOV.U32 R12, RZ, RZ, R0 ;  /* 0x000000ffff0c7224 */ /* 0x001fe400078e0000 */
[----:B------:R-:W-:Y:S02]  /*01b0*/  IMAD.MOV.U32 R13, RZ, RZ, RZ ;  /* 0x000000ffff0d7224 */ /* 0x000fe400078e00ff */
[----:B------:R-:W-:Y:S02]  /*01c0*/  IMAD.MOV.U32 R3, RZ, RZ, 0x5efdb30c ;  /* 0x5efdb30cff037424 */ /* 0x000fe400078e00ff */
[----:B------:R-:W-:Y:S02]  /*01d0*/  IMAD.MOV.U32 R4, RZ, RZ, 0x423bb012 ;  /* 0x423bb012ff047424 */ /* 0x000fe400078e00ff */
[----:B------:R-:W-:-:S02]  /*01e0*/  IMAD.MOV.U32 R5, RZ, RZ, -0x75bd8fc ;  /* 0xf8a42704ff057424 */ /* 0x000fc400078e00ff */
[----:B------:R-:W-:Y:S02]  /*01f0*/  IMAD.MOV.U32 R6, RZ, RZ, -0x23270784 ;  /* 0xdcd8f87cff067424 */ /* 0x000fe400078e00ff */
[----:B------:R-:W-:-:S07]  /*0200*/  IMAD.MOV.U32 R7, RZ, RZ, 0x57fa2510 ;  /* 0x57fa2510ff077424 */ /* 0x000fce00078e00ff */
.L_x_7:
[----:B------:R-:W-:Y:S01]  /*0210*/  LOP3.LUT R8, R12, 0x3, RZ, 0xc0, !PT ;  /* 0x000000030c087812 */ /* 0x000fe200078ec0ff */
[----:B------:R-:W-:Y:S03]  /*0220*/  BSSY.RECONVERGENT B1, `(.L_x_2) ;  /* 0x00000ca000017945 */ /* 0x000fe60003800200 */
[----:B------:R-:W-:-:S04]  /*0230*/  ISETP.NE.U32.AND P0, PT, R8, RZ, PT ;  /* 0x000000ff0800720c */ /* 0x000fc80003f05070 */
[----:B------:R-:W-:-:S13]  /*0240*/  ISETP.NE.AND.EX P0, PT, RZ, RZ, PT, P0 ;  /* 0x000000ffff00720c */ /* 0x000fda0003f05300 */
[----:B0-----:R-:W-:Y:S05]  /*0250*/  @!P0 BRA `(.L_x_3) ;  /* 0x0000000c00188947 */ /* 0x001fea0003800000 */
[----:B------:R-:W0:Y:S01]  /*0260*/  LDC.64 R8, c[0x4][RZ] ;  /* 0x01000000ff087b82 */ /* 0x000e220000000a00 */
[----:B------:R-:W-:Y:S02]  /*0270*/  IMAD.MOV.U32 R14, RZ, RZ, RZ ;  /* 0x000000ffff0e7224 */ /* 0x000fe400078e00ff */
[----:B0-----:R-:W-:-:S07]  /*0280*/  IMAD.WIDE.U32 R8, R2, 0xc80, R8 ;  /* 0x00000c8002087825 */ /* 0x001fce00078e0008 */
.L_x_6:
[----:B------:R-:W-:Y:S01]  /*0290*/  IMAD.MOV.U32 R15, RZ, RZ, RZ ;  /* 0x000000ffff0f7224 */ /* 0x000fe200078e00ff */
[----:B0-----:R-:W-:Y:S02]  /*02a0*/  CS2R R6, SRZ ;  /* 0x0000000000067805 */ /* 0x001fe4000001ff00 */
[----:B------:R-:W-:Y:S01]  /*02b0*/  CS2R R4, SRZ ;  /* 0x0000000000047805 */ /* 0x000fe2000001ff00 */
[----:B------:R-:W-:-:S07]  /*02c0*/  IMAD.MOV.U32 R3, RZ, RZ, RZ ;  /* 0x000000ffff037224 */ /* 0x000fce00078e00ff */
.L_x_5:
[----:B------:R-:W0:Y:S02]  /*02d0*/  LDC.64 R10, c[0x0][0x388] ;  /* 0x0000e200ff0a7b82 */ /* 0x000e240000000a00 */
[----:B0-----:R-:W-:-:S04]  /*02e0*/  IMAD.WIDE.U32 R10, R0, 0x30, R10 ;  /* 0x00000030000a7825 */ /* 0x001fc800078e000a */
[----:B------:R-:W-:-:S05]  /*02f0*/  IMAD.WIDE.U32 R10, R15, 0x4, R10 ;  /* 0x000000040f0a7825 */ /* 0x000fca00078e000a */
[----:B------:R0:W5:Y:S01]  /*0300*/  LDG.E R16, desc[UR6][R10.64+0x4] ;  /* 0x000004060a107981 */ /* 0x000162000c1e1900 */
[----:B------:R-:W-:-:S07]  /*0310*/  IMAD.MOV.U32 R17, RZ, RZ, RZ ;  /* 0x000000ffff117224 */ /* 0x000fce00078e00ff */
.L_x_4:
[----:B-----5:R-:W-:Y:S01]  /*0320*/  SHF.R.U32.HI R23, RZ, R17, R16 ;  /* 0x00000011ff177219 */ /* 0x020fe20000011610 */
[----:B0-----:R-:W-:-:S03]  /*0330*/  IMAD.SHL.U32 R10, R15, 0x20, RZ ;  /* 0x000000200f0a7824 */ /* 0x001fc600078e00ff */
[----:B------:R-:W-:Y:S01]  /*0340*/  LOP3.LUT R11, R23, 0x1, RZ, 0xc0, !PT ;  /* 0x00000001170b7812 */ /* 0x000fe200078ec0ff */
[----:B------:R-:W-:-:S03]  /*0350*/  IMAD.IADD R10, R10, 0x1, R17 ;  /* 0x000000010a0a7824 */ /* 0x000fc600078e0211 */
[----:B------:R-:W-:Y:S01]  /*0360*/  ISETP.NE.U32.AND P0, PT, R11, 0x1, PT ;  /* 0x000000010b00780c */ /* 0x000fe20003f05070 */
[----:B------:R-:W-:-:S03]  /*0370*/  IMAD R11, R10, 0x5, RZ ;  /* 0x000000050a0b7824 */ /* 0x000fc600078e02ff */
[----:B------:R-:W-:Y:S01]  /*0380*/  R2P PR, R23, 0x7e ;  /* 0x0000007e17007804 */ /* 0x000fe20000000000 */
[----:B------:R-:W-:-:S08]  /*0390*/  IMAD.WIDE.U32 R10, R11, 0x4, R8 ;  /* 0x000000040b0a7825 */ /* 0x000fd000078e0008 */
[----:B------:R-:W2:Y:S04]  /*03a0*/  @!P0 LDG.E R20, desc[UR6][R10.64+0x10] ;  /* 0x000010060a148981 */ /* 0x000ea8000c1e1900 */
[----:B------:R-:W3:Y:S04]  /*03b0*/  @P1 LDG.E R22, desc[UR6][R10.64+0x24] ;  /* 0x000024060a161981 */ /* 0x000ee8000c1e1900 */
[----:B------:R-:W4:Y:S04]  /*03c0*/  @P2 LDG.E R24, desc[UR6][R10.64+0x38] ;  /* 0x000038060a182981 */ /* 0x000f28000c1e1900 */
[----:B------:R-:W4:Y:S04]  /*03d0*/  @P3 LDG.E R26, desc[UR6][R10.64+0x4c] ;  /* 0x00004c060a1a3981 */ /* 0x000f28000c1e1900 */
[----:B------:R-:W4:Y:S04]  /*03e0*/  @P4 LDG.E R28, desc[UR6][R10.64+0x60] ;  /* 0x000060060a1c4981 */ /* 0x000f28000c1e1900 */
[----:B------:R-:W4:Y:S04]  /*03f0*/  @!P0 LDG.E R18, desc[UR6][R10.64] ;  /* 0x000000060a128981 */ /* 0x000f28000c1e1900 */
[----:B------:R-:W4:Y:S04]  /*0400*/  @!P0 LDG.E R19, desc[UR6][R10.64+0x4] ;  /* 0x000004060a138981 */ /* 0x000f28000c1e1900 */
[----:B------:R-:W4:Y:S04]  /*0410*/  @P5 LDG.E R21, desc[UR6][R10.64+0x74] ;  /* 0x000074060a155981 */ /* 0x000f28000c1e1900 */
[----:B------:R-:W4:Y:S04]  /*0420*/  @P1 LDG.E R25, desc[UR6][R10.64+0x20] ;  /* 0x000020060a191981 */ /* 0x000f28000c1e1900 */
[----:B------:R-:W4:Y:S01]  /*0430*/  @P3 LDG.E R27, desc[UR6][R10.64+0x48] ;  /* 0x000048060a1b3981 */ /* 0x000f22000c1e1900 */
[----:B--2---:R-:W-:-:S03]  /*0440*/  @!P0 LOP3.LUT R7, R7, R20, RZ, 0x3c, !PT ;  /* 0x0000001407078212 */ /* 0x004fc600078e3cff */
[----:B------:R-:W2:Y:S01]  /*0450*/  @P1 LDG.E R20, desc[UR6][R10.64+0x14] ;  /* 0x000014060a141981 */ /* 0x000ea2000c1e1900 */
[----:B---3--:R-:W-:-:S03]  /*0460*/  @P1 LOP3.LUT R7, R7, R22, RZ, 0x3c, !PT ;  /* 0x0000001607071212 */ /* 0x008fc600078e3cff */
[----:B------:R-:W3:Y:S01]  /*0470*/  @P1 LDG.E R22, desc[UR6][R10.64+0x1c] ;  /* 0x00001c060a161981 */ /* 0x000ee2000c1e1900 */
[----:B----4-:R-:W-:-:S03]  /*0480*/  @P2 LOP3.LUT R7, R7, R24, RZ, 0x3c, !PT ;  /* 0x0000001807072212 */ /* 0x010fc600078e3cff */
[----:B------:R-:W4:Y:S01]  /*0490*/  @P2 LDG.E R24, desc[UR6][R10.64+0x28] ;  /* 0x000028060a182981 */ /* 0x000f22000c1e1900 */
[----:B------:R-:W-:-:S03]  /*04a0*/  @P3 LOP3.LUT R7, R7, R26, RZ, 0x3c, !PT ;  /* 0x0000001a07073212 */ /* 0x000fc600078e3cff */
[----:B------:R-:W3:Y:S01]  /*04b0*/  @P6 LDG.E R26, desc[UR6][R10.64+0x88] ;  /* 0x000088060a1a6981 */ /* 0x000ee2000c1e1900 */
[----:B------:R-:W-:Y:S02]  /*04c0*/  @P4 LOP3.LUT R7, R7, R28, RZ, 0x3c, !PT ;  /* 0x0000001c07074212 */ /* 0x000fe400078e3cff */
[----:B------:R-:W-:Y:S02]  /*04d0*/  @!P0 LOP3.LUT R3, R3, R18, RZ, 0x3c, !PT ;  /* 0x0000001203038212 */ /* 0x000fe400078e3cff */
[----:B------:R-:W3:Y:S01]  /*04e0*/  @!P0 LDG.E R18, desc[UR6][R10.64+0x8] ;  /* 0x000008060a128981 */ /* 0x000ee2000c1e1900 */
[----:B------:R-:W-:-:S03]  /*04f0*/  @!P0 LOP3.LUT R4, R4, R19, RZ, 0x3c, !PT ;  /* 0x0000001304048212 */ /* 0x000fc600078e3cff */
[----:B------:R-:W3:Y:S01]  /*0500*/  @!P0 LDG.E R19, desc[UR6][R10.64+0xc] ;  /* 0x00000c060a138981 */ /* 0x000ee2000c1e1900 */
[----:B------:R-:W-:-:S03]  /*0510*/  @P5 LOP3.LUT R7, R7, R21, RZ, 0x3c, !PT ;  /* 0x0000001507075212 */ /* 0x000fc600078e3cff */
[----:B------:R-:W3:Y:S01]  /*0520*/  @P1 LDG.E R21, desc[UR6][R10.64+0x18] ;  /* 0x000018060a151981 */ /* 0x000ee2000c1e1900 */
[----:B--2---:R-:W-:-:S03]  /*0530*/  @P1 LOP3.LUT R3, R3, R20, RZ, 0x3c, !PT ;  /* 0x0000001403031212 */ /* 0x004fc600078e3cff */
[----:B------:R-:W2:Y:S01]  /*0540*/  @P3 LDG.E R20, desc[UR6][R10.64+0x3c] ;  /* 0x00003c060a143981 */ /* 0x000ea2000c1e1900 */
[----:B----4-:R-:W-:-:S03]  /*0550*/  @P2 LOP3.LUT R3, R3, R24, RZ, 0x3c, !PT ;  /* 0x0000001803032212 */ /* 0x010fc600078e3cff */
[----:B------:R-:W4:Y:S01]  /*0560*/  @P4 LDG.E R24, desc[UR6][R10.64+0x50] ;  /* 0x000050060a184981 */ /* 0x000f22000c1e1900 */
[----:B---3--:R-:W-:-:S03]  /*0570*/  @!P0 LOP3.LUT R5, R5, R18, RZ, 0x3c, !PT ;  /* 0x0000001205058212 */ /* 0x008fc600078e3cff */
[----:B------:R-:W3:Y:S01]  /*0580*/  @P2 LDG.E R18, desc[UR6][R10.64+0x30] ;  /* 0x000030060a122981 */ /* 0x000ee2000c1e1900 */
[----:B------:R-:W-:-:S03]  /*0590*/  @!P0 LOP3.LUT R6, R6, R19, RZ, 0x3c, !PT ;  /* 0x0000001306068212 */ /* 0x000fc600078e3cff */
[----:B------:R-:W3:Y:S01]  /*05a0*/  @P2 LDG.E R19, desc[UR6][R10.64+0x2c] ;  /* 0x00002c060a132981 */ /* 0x000ee2000c1e1900 */
[----:B------:R-:W-:-:S03]  /*05b0*/  @P1 LOP3.LUT R4, R4, R21, RZ, 0x3c, !PT ;  /* 0x0000001504041212 */ /* 0x000fc600078e3cff */
[----:B------:R-:W3:Y:S01]  /*05c0*/  @P2 LDG.E R21, desc[UR6][R10.64+0x34] ;  /* 0x000034060a152981 */ /* 0x000ee2000c1e1900 */
[----:B------:R-:W-:Y:S02]  /*05d0*/  @P1 LOP3.LUT R5, R5, R22, RZ, 0x3c, !PT ;  /* 0x0000001605051212 */ /* 0x000fe400078e3cff */
[----:B------:R-:W-:Y:S01]  /*05e0*/  @P1 LOP3.LUT R6, R6, R25, RZ, 0x3c, !PT ;  /* 0x0000001906061212 */ /* 0x000fe200078e3cff */
[----:B------:R-:W3:Y:S04]  /*05f0*/  @P3 LDG.E R22, desc[UR6][R10.64+0x44] ;  /* 0x000044060a163981 */ /* 0x000ee8000c1e1900 */
[----:B------:R-:W3:Y:S01]  /*0600*/  @P3 LDG.E R25, desc[UR6][R10.64+0x40] ;  /* 0x000040060a193981 */ /* 0x000ee2000c1e1900 */
[----:B--2---:R-:W-:-:S03]  /*0610*/  @P3 LOP3.LUT R3, R3, R20, RZ, 0x3c, !PT ;  /* 0x0000001403033212 */ /* 0x004fc600078e3cff */
[----:B------:R-:W2:Y:S01]  /*0620*/  @P5 LDG.E R20, desc[UR6][R10.64+0x64] ;  /* 0x000064060a145981 */ /* 0x000ea2000c1e1900 */
[----:B----4-:R-:W-:-:S03]  /*0630*/  @P4 LOP3.LUT R3, R3, R24, RZ, 0x3c, !PT ;  /* 0x0000001803034212 */ /* 0x010fc600078e3cff */
[----:B------:R-:W4:Y:S01]  /*0640*/  @P6 LDG.E R24, desc[UR6][R10.64+0x78] ;  /* 0x000078060a186981 */ /* 0x000f22000c1e1900 */
[----:B---3--:R-:W-:-:S03]  /*0650*/  @P2 LOP3.LUT R5, R5, R18, RZ, 0x3c, !PT ;  /* 0x0000001205052212 */ /* 0x008fc600078e3cff */
[----:B------:R-:W3:Y:S01]  /*0660*/  @P4 LDG.E R18, desc[UR6][R10.64+0x58] ;  /* 0x000058060a124981 */ /* 0x000ee2000c1e1900 */
[----:B------:R-:W-:-:S03]  /*0670*/  @P2 LOP3.LUT R4, R4, R19, RZ, 0x3c, !PT ;  /* 0x0000001304042212 */ /* 0x000fc600078e3cff */
[----:B------:R-:W3:Y:S01]  /*0680*/  @P4 LDG.E R19, desc[UR6][R10.64+0x54] ;  /* 0x000054060a134981 */ /* 0x000ee2000c1e1900 */
[----:B------:R-:W-:-:S03]  /*0690*/  @P2 LOP3.LUT R6, R6, R21, RZ, 0x3c, !PT ;  /* 0x0000001506062212 */ /* 0x000fc600078e3cff */
[----:B------:R-:W3:Y:S01]  /*06a0*/  @P4 LDG.E R21, desc[UR6][R10.64+0x5c] ;  /* 0x00005c060a154981 */ /* 0x000ee2000c1e1900 */
[----:B------:R-:W-:Y:S02]  /*06b0*/  @P3 LOP3.LUT R5, R5, R22, RZ, 0x3c, !PT ;  /* 0x0000001605053212 */ /* 0x000fe400078e3cff */
[----:B------:R-:W-:Y:S01]  /*06c0*/  @P3 LOP3.LUT R6, R6, R27, RZ, 0x3c, !PT ;  /* 0x0000001b06063212 */ /* 0x000fe200078e3cff */
[----:B------:R-:W3:Y:S01]  /*06d0*/  @P5 LDG.E R22, desc[UR6][R10.64+0x6c] ;  /* 0x00006c060a165981 */ /* 0x000ee2000c1e1900 */
[----:B------:R-:W-:-:S03]  /*06e0*/  @P3 LOP3.LUT R4, R4, R25, RZ, 0x3c, !PT ;  /* 0x0000001904043212 */ /* 0x000fc600078e3cff */
[----:B------:R-:W3:Y:S04]  /*06f0*/  @P5 LDG.E R25, desc[UR6][R10.64+0x68] ;  /* 0x000068060a195981 */ /* 0x000ee8000c1e1900 */
[----:B------:R-:W3:Y:S01]  /*0700*/  @P5 LDG.E R27, desc[UR6][R10.64+0x70] ;  /* 0x000070060a1b5981 */ /* 0x000ee2000c1e1900 */
[----:B------:R-:W-:Y:S02]  /*0710*/  LOP3.LUT P0, RZ, R23, 0x80, RZ, 0xc0, !PT ;  /* 0x0000008017ff7812 */ /* 0x000fe4000780c0ff */
[----:B--2---:R-:W-:-:S11]  /*0720*/  @P5 LOP3.LUT R3, R3, R20, RZ, 0x3c, !PT ;  /* 0x0000001403035212 */ /* 0x004fd600078e3cff */
        /* <DEDUP_REMOVED lines=15> */
[----:B------:R-:W-:Y:S02]  /*0820*/  @P6 LOP3.LUT R7, R7, R26, RZ, 0x3c, !PT ;  /* 0x0000001a07076212 */ /* 0x000fe400078e3cff */
[----:B--2---:R-:W-:Y:S02]  /*0830*/  @P0 LOP3.LUT R3, R3, R20, RZ, 0x3c, !PT ;  /* 0x0000001403030212 */ /* 0x004fe400078e3cff */
[----:B----4-:R-:W-:Y:S02]  /*0840*/  @P0 LOP3.LUT R7, R7, R24, RZ, 0x3c, !PT ;  /* 0x0000001807070212 */ /* 0x010fe400078e3cff */
[----:B---3--:R-:W-:Y:S02]  /*0850*/  @P6 LOP3.LUT R5, R5, R18, RZ, 0x3c, !PT ;  /* 0x0000001205056212 */ /* 0x008fe400078e3cff */
[----:B------:R-:W-:Y:S02]  /*0860*/  @P6 LOP3.LUT R4, R4, R19, RZ, 0x3c, !PT ;  /* 0x0000001304046212 */ /* 0x000fe400078e3cff */
[----:B------:R-:W-:-:S02]  /*0870*/  @P6 LOP3.LUT R6, R6, R21, RZ, 0x3c, !PT ;  /* 0x0000001506066212 */ /* 0x000fc400078e3cff */
[----:B------:R-:W-:Y:S02]  /*0880*/  @P0 LOP3.LUT R5, R5, R22, RZ, 0x3c, !PT ;  /* 0x0000001605050212 */ /* 0x000fe400078e3cff */
[----:B------:R-:W-:Y:S02]  /*0890*/  @P0 LOP3.LUT R4, R4, R25, RZ, 0x3c, !PT ;  /* 0x0000001904040212 */ /* 0x000fe400078e3cff */
[----:B------:R-:W-:Y:S02]  /*08a0*/  @P0 LOP3.LUT R6, R6, R27, RZ, 0x3c, !PT ;  /* 0x0000001b06060212 */ /* 0x000fe400078e3cff */
[----:B------:R-:W-:-:S13]  /*08b0*/  R2P PR, R23.B1, 0x7f ;  /* 0x0000007f17007804 */ /* 0x000fda0000001000 */
[----:B------:R-:W2:Y:S04]  /*08c0*/  @P0 LDG.E R18, desc[UR6][R10.64+0xa0] ;  /* 0x0000a0060a120981 */ /* 0x000ea8000c1e1900 */
[----:B------:R-:W3:Y:S04]  /*08d0*/  @P0 LDG.E R20, desc[UR6][R10.64+0xa8] ;  /* 0x0000a8060a140981 */ /* 0x000ee8000c1e1900 */
[----:B------:R-:W4:Y:S04]  /*08e0*/  @P1 LDG.E R22, desc[UR6][R10.64+0xbc] ;  /* 0x0000bc060a161981 */ /* 0x000f28000c1e1900 */
[----:B------:R-:W4:Y:S04]  /*08f0*/  @P1 LDG.E R24, desc[UR6][R10.64+0xc4] ;  /* 0x0000c4060a181981 */ /* 0x000f28000c1e1900 */
[----:B------:R-:W4:Y:S04]  /*0900*/  @P0 LDG.E R19, desc[UR6][R10.64+0xa4] ;  /* 0x0000a4060a130981 */ /* 0x000f28000c1e1900 */
[----:B------:R-:W4:Y:S04]  /*0910*/  @P0 LDG.E R21, desc[UR6][R10.64+0xac] ;  /* 0x0000ac060a150981 */ /* 0x000f28000c1e1900 */
[----:B------:R-:W4:Y:S04]  /*0920*/  @P1 LDG.E R25, desc[UR6][R10.64+0xb8] ;  /* 0x0000b8060a191981 */ /* 0x000f28000c1e1900 */
[----:B------:R-:W4:Y:S04]  /*0930*/  @P2 LDG.E R26, desc[UR6][R10.64+0xc8] ;  /* 0x0000c8060a1a2981 */ /* 0x000f28000c1e1900 */
[----:B------:R-:W4:Y:S04]  /*0940*/  @P1 LDG.E R27, desc[UR6][R10.64+0xc0] ;  /* 0x0000c0060a1b1981 */ /* 0x000f28000c1e1900 */
[----:B------:R-:W4:Y:S01]  /*0950*/  @P3 LDG.E R28, desc[UR6][R10.64+0xec] ;  /* 0x0000ec060a1c3981 */ /* 0x000f22000c1e1900 */
[----:B--2---:R-:W-:-:S03]  /*0960*/  @P0 LOP3.LUT R3, R3, R18, RZ, 0x3c, !PT ;  /* 0x0000001203030212 */ /* 0x004fc600078e3cff */
[----:B------:R-:W2:Y:S01]  /*0970*/  @P0 LDG.E R18, desc[UR6][R10.64+0xb0] ;  /* 0x0000b0060a120981 */ /* 0x000ea2000c1e1900 */
[----:B---3--:R-:W-:-:S03]  /*0980*/  @P0 LOP3.LUT R5, R5, R20, RZ, 0x3c, !PT ;  /* 0x0000001405050212 */ /* 0x008fc600078e3cff */
[----:B------:R-:W3:Y:S01]  /*0990*/  @P1 LDG.E R20, desc[UR6][R10.64+0xb4] ;  /* 0x0000b4060a141981 */ /* 0x000ee2000c1e1900 */
[----:B----4-:R-:W-:-:S03]  /*09a0*/  @P1 LOP3.LUT R5, R5, R22, RZ, 0x3c, !PT ;  /* 0x0000001605051212 */ /* 0x010fc600078e3cff */
[----:B------:R-:W4:Y:S01]  /*09b0*/  @P2 LDG.E R22, desc[UR6][R10.64+0xd8] ;  /* 0x0000d8060a162981 */ /* 0x000f22000c1e1900 */
[----:B------:R-:W-:-:S03]  /*09c0*/  @P0 LOP3.LUT R4, R4, R19, RZ, 0x3c, !PT ;  /* 0x0000001304040212 */ /* 0x000fc600078e3cff */
[----:B------:R-:W4:Y:S01]  /*09d0*/  @P2 LDG.E R19, desc[UR6][R10.64+0xcc] ;  /* 0x0000cc060a132981 */ /* 0x000f22000c1e1900 */
[----:B------:R-:W-:-:S03]  /*09e0*/  @P0 LOP3.LUT R6, R6, R21, RZ, 0x3c, !PT ;  /* 0x0000001506060212 */ /* 0x000fc600078e3cff */
[----:B------:R-:W4:Y:S01]  /*09f0*/  @P2 LDG.E R21, desc[UR6][R10.64+0xd4] ;  /* 0x0000d4060a152981 */ /* 0x000f22000c1e1900 */
[----:B------:R-:W-:-:S03]  /*0a00*/  @P1 LOP3.LUT R4, R4, R25, RZ, 0x3c, !PT ;  /* 0x0000001904041212 */ /* 0x000fc600078e3cff */
[----:B------:R-:W4:Y:S01]  /*0a10*/  @P3 LDG.E R25, desc[UR6][R10.64+0xe8] ;  /* 0x0000e8060a193981 */ /* 0x000f22000c1e1900 */
[----:B--2---:R-:W-:-:S03]  /*0a20*/  @P0 LOP3.LUT R7, R7, R18, RZ, 0x3c, !PT ;  /* 0x0000001207070212 */ /* 0x004fc600078e3cff */
[----:B------:R-:W2:Y:S01]  /*0a30*/  @P4 LDG.E R18, desc[UR6][R10.64+0xf0] ;  /* 0x0000f0060a124981 */ /* 0x000ea2000c1e1900 */
[----:B------:R-:W-:-:S03]  /*0a40*/  @P1 LOP3.LUT R7, R7, R24, RZ, 0x3c, !PT ;  /* 0x0000001807071212 */ /* 0x000fc600078e3cff */
[----:B------:R-:W2:Y:S01]  /*0a50*/  @P3 LDG.E R24, desc[UR6][R10.64+0xdc] ;  /* 0x0000dc060a183981 */ /* 0x000ea2000c1e1900 */
[----:B---3--:R-:W-:-:S03]  /*0a60*/  @P1 LOP3.LUT R3, R3, R20, RZ, 0x3c, !PT ;  /* 0x0000001403031212 */ /* 0x008fc600078e3cff */
[----:B------:R-:W3:Y:S01]  /*0a70*/  @P2 LDG.E R20, desc[UR6][R10.64+0xd0] ;  /* 0x0000d0060a142981 */ /* 0x000ee2000c1e1900 */
[----:B------:R-:W-:Y:S02]  /*0a80*/  LOP3.LUT P0, RZ, R23, 0x8000, RZ, 0xc0, !PT ;  /* 0x0000800017ff7812 */ /* 0x000fe4000780c0ff */
[----:B------:R-:W-:Y:S01]  /*0a90*/  @P2 LOP3.LUT R3, R3, R26, RZ, 0x3c, !PT ;  /* 0x0000001a03032212 */ /* 0x000fe200078e3cff */
[----:B------:R-:W3:Y:S04]  /*0aa0*/  @P3 LDG.E R23, desc[UR6][R10.64+0xe0] ;  /* 0x0000e0060a173981 */ /* 0x000ee8000c1e1900 */
[----:B------:R-:W3:Y:S01]  /*0ab0*/  @P3 LDG.E R26, desc[UR6][R10.64+0xe4] ;  /* 0x0000e4060a1a3981 */ /* 0x000ee2000c1e1900 */
[----:B------:R-:W-:Y:S02]  /*0ac0*/  @P1 LOP3.LUT R6, R6, R27, RZ, 0x3c, !PT ;  /* 0x0000001b06061212 */ /* 0x000fe400078e3cff */
[----:B----4-:R-:W-:-:S02]  /*0ad0*/  @P2 LOP3.LUT R7, R7, R22, RZ, 0x3c, !PT ;  /* 0x0000001607072212 */ /* 0x010fc400078e3cff */
[----:B------:R-:W4:Y:S01]  /*0ae0*/  @P4 LDG.E R22, desc[UR6][R10.64+0x100] ;  /* 0x000100060a164981 */ /* 0x000f22000c1e1900 */
[----:B------:R-:W-:Y:S02]  /*0af0*/  @P2 LOP3.LUT R4, R4, R19, RZ, 0x3c, !PT ;  /* 0x0000001304042212 */ /* 0x000fe400078e3cff */
[----:B------:R-:W-:Y:S01]  /*0b00*/  @P2 LOP3.LUT R6, R6, R21, RZ, 0x3c, !PT ;  /* 0x0000001506062212 */ /* 0x000fe200078e3cff */
[----:B------:R-:W4:Y:S04]  /*0b10*/  @P4 LDG.E R19, desc[UR6][R10.64+0xf4] ;  /* 0x0000f4060a134981 */ /* 0x000f28000c1e1900 */
[----:B------:R-:W4:Y:S01]  /*0b20*/  @P4 LDG.E R21, desc[UR6][R10.64+0xfc] ;  /* 0x0000fc060a154981 */ /* 0x000f22000c1e1900 */
[----:B------:R-:W-:-:S03]  /*0b30*/  @P3 LOP3.LUT R6, R6, R25, RZ, 0x3c, !PT ;  /* 0x0000001906063212 */ /* 0x000fc600078e3cff */
[----:B------:R-:W4:Y:S01]  /*0b40*/  @P5 LDG.E R25, desc[UR6][R10.64+0x110] ;  /* 0x000110060a195981 */ /* 0x000f22000c1e1900 */
[----:B--2---:R-:W-:-:S03]  /*0b50*/  @P3 LOP3.LUT R3, R3, R24, RZ, 0x3c, !PT ;  /* 0x0000001803033212 */ /* 0x004fc600078e3cff */
[----:B------:R-:W2:Y:S01]  /*0b60*/  @P5 LDG.E R24, desc[UR6][R10.64+0x104] ;  /* 0x000104060a185981 */ /* 0x000ea2000c1e1900 */
[----:B---3--:R-:W-:Y:S02]  /*0b70*/  @P2 LOP3.LUT R5, R5, R20, RZ, 0x3c, !PT ;  /* 0x0000001405052212 */ /* 0x008fe400078e3cff */
[----:B------:R-:W-:Y:S01]  /*0b80*/  @P4 LOP3.LUT R3, R3, R18, RZ, 0x3c, !PT ;  /* 0x0000001203034212 */ /* 0x000fe200078e3cff */
[----:B------:R-:W3:Y:S01]  /*0b90*/  @P4 LDG.E R20, desc[UR6][R10.64+0xf8] ;  /* 0x0000f8060a144981 */ /* 0x000ee2000c1e1900 */
[----:B------:R-:W-:-:S03]  /*0ba0*/  @P3 LOP3.LUT R4, R4, R23, RZ, 0x3c, !PT ;  /* 0x0000001704043212 */ /* 0x000fc600078e3cff */
[----:B------:R-:W3:Y:S01]  /*0bb0*/  @P5 LDG.E R18, desc[UR6][R10.64+0x114] ;  /* 0x000114060a125981 */ /* 0x000ee2000c1e1900 */
[----:B------:R-:W-:-:S03]  /*0bc0*/  @P3 LOP3.LUT R5, R5, R26, RZ, 0x3c, !PT ;  /* 0x0000001a05053212 */ /* 0x000fc600078e3cff */
[----:B------:R-:W3:Y:S04]  /*0bd0*/  @P5 LDG.E R23, desc[UR6][R10.64+0x108] ;  /* 0x000108060a175981 */ /* 0x000ee8000c1e1900 */
[----:B------:R-:W3:Y:S01]  /*0be0*/  @P5 LDG.E R26, desc[UR6][R10.64+0x10c] ;  /* 0x00010c060a1a5981 */ /* 0x000ee2000c1e1900 */
[----:B------:R-:W-:Y:S02]  /*0bf0*/  @P3 LOP3.LUT R7, R7, R28, RZ, 0x3c, !PT ;  /* 0x0000001c07073212 */ /* 0x000fe400078e3cff */
[----:B----4-:R-:W-:Y:S01]  /*0c00*/  @P4 LOP3.LUT R4, R4, R19, RZ, 0x3c, !PT ;  /* 0x0000001304044212 */ /* 0x010fe200078e3cff */
[----:B------:R-:W4:Y:S01]  /*0c10*/  @P0 LDG.E R28, desc[UR6][R10.64+0x13c] ;  /* 0x00013c060a1c0981 */ /* 0x000f22000c1e1900 */
[----:B------:R-:W-:Y:S02]  /*0c20*/  @P4 LOP3.LUT R7, R7, R22, RZ, 0x3c, !PT ;  /* 0x0000001607074212 */ /* 0x000fe400078e3cff */
[----:B------:R-:W-:Y:S01]  /*0c30*/  @P4 LOP3.LUT R6, R6, R21, RZ, 0x3c, !PT ;  /* 0x0000001506064212 */ /* 0x000fe200078e3cff */
[----:B------:R-:W4:Y:S04]  /*0c40*/  @P6 LDG.E R19, desc[UR6][R10.64+0x11c] ;  /* 0x00011c060a136981 */ /* 0x000f28000c1e1900 */
[----:B------:R-:W4:Y:S01]  /*0c50*/  @P6 LDG.E R22, desc[UR6][R10.64+0x120] ;  /* 0x000120060a166981 */ /* 0x000f22000c1e1900 */
[----:B------:R-:W-:-:S03]  /*0c60*/  @P5 LOP3.LUT R6, R6, R25, RZ, 0x3c, !PT ;  /* 0x0000001906065212 */ /* 0x000fc600078e3cff */
[----:B------:R-:W4:Y:S04]  /*0c70*/  @P6 LDG.E R21, desc[UR6][R10.64+0x124] ;  /* 0x000124060a156981 */ /* 0x000f28000c1e1900 */
[----:B------:R-:W4:Y:S01]  /*0c80*/  @P0 LDG.E R25, desc[UR6][R10.64+0x138] ;  /* 0x000138060a190981 */ /* 0x000f22000c1e1900 */
[----:B--2---:R-:W-:-:S03]  /*0c90*/  @P5 LOP3.LUT R3, R3, R24, RZ, 0x3c, !PT ;  /* 0x0000001803035212 */ /* 0x004fc600078e3cff */
[----:B------:R-:W2:Y:S01]  /*0ca0*/  @P0 LDG.E R24, desc[UR6][R10.64+0x12c] ;  /* 0x00012c060a180981 */ /* 0x000ea2000c1e1900 */
[----:B---3--:R-:W-:-:S03]  /*0cb0*/  @P4 LOP3.LUT R5, R5, R20, RZ, 0x3c, !PT ;  /* 0x0000001405054212 */ /* 0x008fc600078e3cff */
[----:B------:R-:W3:Y:S01]  /*0cc0*/  @P6 LDG.E R20, desc[UR6][R10.64+0x118] ;  /* 0x000118060a146981 */ /* 0x000ee2000c1e1900 */
[----:B------:R-:W-:-:S03]  /*0cd0*/  @P5 LOP3.LUT R7, R7, R18, RZ, 0x3c, !PT ;  /* 0x0000001207075212 */ /* 0x000fc600078e3cff */
[----:B------:R-:W2:Y:S01]  /*0ce0*/  @P6 LDG.E R18, desc[UR6][R10.64+0x128] ;  /* 0x000128060a126981 */ /* 0x000ea2000c1e1900 */
[----:B------:R-:W-:-:S03]  /*0cf0*/  @P5 LOP3.LUT R4, R4, R23, RZ, 0x3c, !PT ;  /* 0x0000001704045212 */ /* 0x000fc600078e3cff */
[----:B------:R-:W2:Y:S01]  /*0d00*/  @P0 LDG.E R23, desc[UR6][R10.64+0x130] ;  /* 0x000130060a170981 */ /* 0x000ea2000c1e1900 */
[----:B------:R-:W-:-:S03]  /*0d10*/  @P5 LOP3.LUT R5, R5, R26, RZ, 0x3c, !PT ;  /* 0x0000001a05055212 */ /* 0x000fc600078e3cff */
[----:B------:R-:W2:Y:S01]  /*0d20*/  @P0 LDG.E R26, desc[UR6][R10.64+0x134] ;  /* 0x000134060a1a0981 */ /* 0x000ea2000c1e1900 */
[----:B------:R-:W-:-:S05]  /*0d30*/  VIADD R17, R17, 0x10 ;  /* 0x0000001011117836 */ /* 0x000fca0000000000 */
[----:B------:R-:W-:Y:S02]  /*0d40*/  ISETP.NE.AND P1, PT, R17, 0x20, PT ;  /* 0x000000201100780c */ /* 0x000fe40003f25270 */
[----:B----4-:R-:W-:Y:S02]  /*0d50*/  @P6 LOP3.LUT R4, R4, R19, RZ, 0x3c, !PT ;  /* 0x0000001304046212 */ /* 0x010fe400078e3cff */
[----:B------:R-:W-:Y:S02]  /*0d60*/  @P6 LOP3.LUT R5, R5, R22, RZ, 0x3c, !PT ;  /* 0x0000001605056212 */ /* 0x000fe400078e3cff */
[----:B------:R-:W-:-:S04]  /*0d70*/  @P6 LOP3.LUT R6, R6, R21, RZ, 0x3c, !PT ;  /* 0x0000001506066212 */ /* 0x000fc800078e3cff */
[----:B------:R-:W-:Y:S02]  /*0d80*/  @P0 LOP3.LUT R6, R6, R25, RZ, 0x3c, !PT ;  /* 0x0000001906060212 */ /* 0x000fe400078e3cff */
[----:B---3--:R-:W-:Y:S02]  /*0d90*/  @P6 LOP3.LUT R3, R3, R20, RZ, 0x3c, !PT ;  /* 0x0000001403036212 */ /* 0x008fe400078e3cff */
[----:B--2---:R-:W-:Y:S02]  /*0da0*/  @P6 LOP3.LUT R7, R7, R18, RZ, 0x3c, !PT ;  /* 0x0000001207076212 */ /* 0x004fe400078e3cff */
[----:B------:R-:W-:Y:S02]  /*0db0*/  @P0 LOP3.LUT R3, R3, R24, RZ, 0x3c, !PT ;  /* 0x0000001803030212 */ /* 0x000fe400078e3cff */
[----:B------:R-:W-:Y:S02]  /*0dc0*/  @P0 LOP3.LUT R4, R4, R23, RZ, 0x3c, !PT ;  /* 0x0000001704040212 */ /* 0x000fe400078e3cff */
[----:B------:R-:W-:-:S02]  /*0dd0*/  @P0 LOP3.LUT R7, R7, R28, RZ, 0x3c, !PT ;  /* 0x0000001c07070212 */ /* 0x000fc400078e3cff */
[----:B------:R-:W-:Y:S01]  /*0de0*/  @P0 LOP3.LUT R5, R5, R26, RZ, 0x3c, !PT ;  /* 0x0000001a05050212 */ /* 0x000fe200078e3cff */
[----:B------:R-:W-:Y:S06]  /*0df0*/  @P1 BRA `(.L_x_4) ;  /* 0xfffffff400481947 */ /* 0x000fec000383ffff */
[----:B------:R-:W-:-:S05]  /*0e00*/  VIADD R15, R15, 0x1 ;  /* 0x000000010f0f7836 */ /* 0x000fca0000000000 */
[----:B------:R-:W-:-:S13]  /*0e10*/  ISETP.NE.AND P0, PT, R15, 0x5, PT ;  /* 0x000000050f00780c */ /* 0x000fda0003f05270 */
[----:B------:R-:W-:Y:S05]  /*0e20*/  @P0 BRA `(.L_x_5) ;  /* 0xfffffff400280947 */ /* 0x000fea000383ffff */
[----:B------:R-:W0:Y:S01]  /*0e30*/  LDC.64 R10, c[0x0][0x388] ;  /* 0x0000e200ff0a7b82 */ /* 0x000e220000000a00 */
[----:B------:R-:W-:Y:S01]  /*0e40*/  VIADD R14, R14, 0x1 ;  /* 0x000000010e0e7836 */ /* 0x000fe20000000000 */
[----:B------:R-:W-:-:S04]  /*0e50*/  LOP3.LUT R15, R12, 0x3, RZ, 0xc0, !PT ;  /* 0x000000030c0f7812 */ /* 0x000fc800078ec0ff */
[----:B------:R-:W-:Y:S01]  /*0e60*/  ISETP.GE.U32.AND P0, PT, R14, R15, PT ;  /* 0x0000000f0e00720c */ /* 0x000fe20003f06070 */
[----:B0-----:R-:W-:-:S05]  /*0e70*/  IMAD.WIDE.U32 R10, R0, 0x30, R10 ;  /* 0x00000030000a7825 */ /* 0x001fca00078e000a */
[----:B------:R0:W-:Y:S04]  /*0e80*/  STG.E desc[UR6][R10.64+0x4], R3 ;  /* 0x000004030a007986 */ /* 0x0001e8000c101906 */
[----:B------:R0:W-:Y:S04]  /*0e90*/  STG.E.64 desc[UR6][R10.64+0x8], R4 ;  /* 0x000008040a007986 */ /* 0x0001e8000c101b06 */
[----:B------:R0:W-:Y:S01]  /*0ea0*/  STG.E.64 desc[UR6][R10.64+0x10], R6 ;  /* 0x000010060a007986 */ /* 0x0001e2000c101b06 */
[----:B------:R-:W-:Y:S05]  /*0eb0*/  @!P0 BRA `(.L_x_6) ;  /* 0xfffffff000f48947 */ /* 0x000fea000383ffff */
.L_x_3:
[----:B------:R-:W-:Y:S05]  /*0ec0*/  BSYNC.RECONVERGENT B1 ;  /* 0x0000000000017941 */ /* 0x000fea0003800200 */
.L_x_2:
[----:B------:R-:W-:Y:S01]  /*0ed0*/  ISETP.GT.U32.AND P0, PT, R12, 0x3, PT ;  /* 0x000000030c00780c */ /* 0x000fe20003f04070 */
[----:B------:R-:W-:Y:S01]  /*0ee0*/  VIADD R2, R2, 0x1 ;  /* 0x0000000102027836 */ /* 0x000fe20000000000 */
[--C-:B------:R-:W-:Y:S02]  /*0ef0*/  SHF.R.U64 R12, R12, 0x2, R13.reuse ;  /* 0x000000020c0c7819 */ /* 0x100fe4000000120d */
[----:B------:R-:W-:Y:S02]  /*0f00*/  ISETP.GT.U32.AND.EX P0, PT, R13, RZ, PT, P0 ;  /* 0x000000ff0d00720c */ /* 0x000fe40003f04100 */
[----:B------:R-:W-:-:S11]  /*0f10*/  SHF.R.U32.HI R13, RZ, 0x2, R13 ;  /* 0x00000002ff0d7819 */ /* 0x000fd6000001160d */
[----:B------:R-:W-:Y:S05]  /*0f20*/  @P0 BRA `(.L_x_7) ;  /* 0xfffffff000b80947 */ /* 0x000fea000383ffff */
.L_x_1:
[----:B------:R-:W-:Y:S05]  /*0f30*/  BSYNC.RECONVERGENT B0 ;  /* 0x0000000000007941 */ /* 0x000fea0003800200 */
.L_x_0:
[----:B0-----:R-:W0:Y:S01]  /*0f40*/  LDC.64 R8, c[0x0][0x388] ;  /* 0x0000e200ff087b82 */ /* 0x001e220000000a00 */
[----:B------:R-:W-:Y:S01]  /*0f50*/  IMAD.MOV.U32 R22, RZ, RZ, 0x319e49d4 ;  /* 0x319e49d4ff167424 */ /* 0x000fe200078e00ff */
[----:B------:R-:W-:Y:S01]  /*0f60*/  UMOV UR4, URZ ;  /* 0x000000ff00047c82 */ /* 0x000fe20008000000 */
[----:B------:R-:W-:Y:S02]  /*0f70*/  IMAD.MOV.U32 R2, RZ, RZ, RZ ;  /* 0x000000ffff027224 */ /* 0x000fe400078e00ff */
[----:B0-----:R-:W-:-:S05]  /*0f80*/  IMAD.WIDE.U32 R8, R0, 0x30, R8 ;  /* 0x0000003000087825 */ /* 0x001fca00078e0008 */
[----:B------:R0:W-:Y:S04]  /*0f90*/  STG.E.64 desc[UR6][R8.64+0x18], RZ ;  /* 0x000018ff08007986 */ /* 0x0001e8000c101b06 */
[----:B------:R0:W-:Y:S04]  /*0fa0*/  STG.E desc[UR6][R8.64+0x20], RZ ;  /* 0x000020ff08007986 */ /* 0x0001e8000c101906 */
[----:B------:R0:W-:Y:S02]  /*0fb0*/  STG.E.64 desc[UR6][R8.64+0x28], RZ ;  /* 0x000028ff08007986 */ /* 0x0001e4000c101b06 */
.L_x_8:
[----:B------:R-:W-:Y:S01]  /*0fc0*/  SHF.R.U32.HI R10, RZ, 0x2, R3 ;  /* 0x00000002ff0a7819 */ /* 0x000fe20000011603 */
[----:B------:R-:W-:Y:S01]  /*0fd0*/  IMAD.MOV.U32 R23, RZ, RZ, 0x2f800000 ;  /* 0x2f800000ff177424 */ /* 0x000fe200078e00ff */
[----:B------:R-:W-:Y:S01]  /*0fe0*/  SHF.R.U32.HI R13, RZ, 0x2, R4 ;  /* 0x00000002ff0d7819 */ /* 0x000fe20000011604 */
[----:B------:R-:W-:Y:S01]  /*0ff0*/  UIADD3 UR4, UPT, UPT, UR4, 0x4, URZ ;  /* 0x0000000404047890 */ /* 0x000fe2000fffe0ff */
[----:B------:R-:W-:Y:S01]  /*1000*/  LOP3.LUT R10, R10, R3, RZ, 0x3c, !PT ;  /* 0x000000030a0a7212 */ /* 0x000fe200078e3cff */
[----:B------:R-:W-:Y:S01]  /*1010*/  IMAD.SHL.U32 R3, R7, 0x10, RZ ;  /* 0x0000001007037824 */ /* 0x000fe200078e00ff */
[----:B------:R-:W-:Y:S01]  /*1020*/  LOP3.LUT R13, R13, R4, RZ, 0x3c, !PT ;  /* 0x000000040d0d7212 */ /* 0x000fe200078e3cff */
[----:B------:R-:W-:Y:S02]  /*1030*/  UISETP.NE.AND UP0, UPT, UR4, 0x1000, UPT ;  /* 0x000010000400788c */ /* 0x000fe4000bf05270 */
[----:B------:R-:W-:-:S05]  /*1040*/  IMAD.SHL.U32 R11, R10, 0x2, RZ ;  /* 0x000000020a0b7824 */ /* 0x000fca00078e00ff */
[----:B------:R-:W-:Y:S01]  /*1050*/  LOP3.LUT R10, R10, R11, R3, 0x96, !PT ;  /* 0x0000000b0a0a7212 */ /* 0x000fe200078e9603 */
[----:B------:R-:W-:-:S03]  /*1060*/  IMAD.SHL.U32 R3, R13, 0x2, RZ ;  /* 0x000000020d037824 */ /* 0x000fc600078e00ff */
[----:B------:R-:W-:Y:S02]  /*1070*/  LOP3.LUT R11, R10, R7, RZ, 0x3c, !PT ;  /* 0x000000070a0b7212 */ /* 0x000fe400078e3cff */
[----:B------:R-:W-:-:S03]  /*1080*/  SHF.R.U32.HI R10, RZ, 0x2, R5 ;  /* 0x00000002ff0a7819 */ /* 0x000fc60000011605 */
[C---:B------:R-:W-:Y:S01]  /*1090*/  IMAD.SHL.U32 R4, R11.reuse, 0x10, RZ ;  /* 0x000000100b047824 */ /* 0x040fe200078e00ff */
[----:B------:R-:W-:Y:S01]  /*10a0*/  LOP3.LUT R10, R10, R5, RZ, 0x3c, !PT ;  /* 0x000000050a0a7212 */ /* 0x000fe200078e3cff */
[----:B------:R-:W-:-:S03]  /*10b0*/  IMAD.IADD R12, R11, 0x1, R22 ;  /* 0x000000010b0c7824 */ /* 0x000fc600078e0216 */
[----:B------:R-:W-:Y:S02]  /*10c0*/  LOP3.LUT R4, R13, R3, R4, 0x96, !PT ;  /* 0x000000030d047212 */ /* 0x000fe400078e9604 */
[----:B------:R-:W-:Y:S02]  /*10d0*/  SHF.R.U32.HI R13, RZ, 0x2, R6 ;  /* 0x00000002ff0d7819 */ /* 0x000fe40000011606 */
[----:B------:R-:W-:Y:S01]  /*10e0*/  LOP3.LUT R5, R4, R11, RZ, 0x3c, !PT ;  /* 0x0000000b04057212 */ /* 0x000fe200078e3cff */
[----:B------:R-:W-:Y:S01]  /*10f0*/  IMAD.SHL.U32 R4, R10, 0x2, RZ ;  /* 0x000000020a047824 */ /* 0x000fe200078e00ff */
[----:B------:R-:W-:Y:S02]  /*1100*/  LOP3.LUT R6, R13, R6, RZ, 0x3c, !PT ;  /* 0x000000060d067212 */ /* 0x000fe400078e3cff */
[----:B------:R-:W-:Y:S01]  /*1110*/  I2FP.F32.U32 R12, R12 ;  /* 0x0000000c000c7245 */ /* 0x000fe20000201000 */
[----:B------:R-:W-:-:S04]  /*1120*/  IMAD.SHL.U32 R3, R5, 0x10, RZ ;  /* 0x0000001005037824 */ /* 0x000fc800078e00ff */
[----:B------:R-:W-:Y:S01]  /*1130*/  FFMA R18, R12, R23, 1.1641532182693481445e-10 ;  /* 0x2f0000000c127423 */ /* 0x000fe20000000017 */
[----:B------:R-:W-:Y:S02]  /*1140*/  LOP3.LUT R4, R10, R4, R3, 0x96, !PT ;  /* 0x000000040a047212 */ /* 0x000fe400078e9603 */
[----:B------:R-:W-:Y:S02]  /*1150*/  SHF.R.U32.HI R10, RZ, 0x2, R7 ;  /* 0x00000002ff0a7819 */ /* 0x000fe40000011607 */
[----:B------:R-:W-:Y:S01]  /*1160*/  LOP3.LUT R13, R4, R5, RZ, 0x3c, !PT ;  /* 0x00000005040d7212 */ /* 0x000fe200078e3cff */
[----:B------:R-:W-:Y:S01]  /*1170*/  IMAD.SHL.U32 R4, R6, 0x2, RZ ;  /* 0x0000000206047824 */ /* 0x000fe200078e00ff */
[----:B------:R-:W-:Y:S01]  /*1180*/  LOP3.LUT R10, R10, R7, RZ, 0x3c, !PT ;  /* 0x000000070a0a7212 */ /* 0x000fe200078e3cff */
[----:B------:R-:W-:Y:S01]  /*1190*/  F2F.F64.F32 R18, R18 ;  /* 0x0000001200127310 */ /* 0x000fe20000201800 */
[----:B------:R-:W-:Y:S01]  /*11a0*/  SHF.R.U32.HI R12, RZ, 0x2, R5 ;  /* 0x00000002ff0c7819 */ /* 0x000fe20000011605 */
[----:B------:R-:W-:-:S03]  /*11b0*/  IMAD.SHL.U32 R3, R13, 0x10, RZ ;  /* 0x000000100d037824 */ /* 0x000fc600078e00ff */
[----:B------:R-:W-:Y:S02]  /*11c0*/  LOP3.LUT R12, R12, R5, RZ, 0x3c, !PT ;  /* 0x000000050c0c7212 */ /* 0x000fe400078e3cff */
[----:B------:R-:W-:Y:S02]  /*11d0*/  LOP3.LUT R4, R6, R4, R3, 0x96, !PT ;  /* 0x0000000406047212 */ /* 0x000fe400078e9603 */
[----:B------:R-:W-:Y:S02]  /*11e0*/  SHF.R.U32.HI R6, RZ, 0x2, R11 ;  /* 0x00000002ff067819 */ /* 0x000fe4000001160b */
[----:B------:R-:W-:Y:S01]  /*11f0*/  LOP3.LUT R3, R4, R13, RZ, 0x3c, !PT ;  /* 0x0000000d04037212 */ /* 0x000fe200078e3cff */
[----:B------:R-:W-:Y:S01]  /*1200*/  IMAD.SHL.U32 R4, R10, 0x2, RZ ;  /* 0x000000020a047824 */ /* 0x000fe200078e00ff */
[----:B------:R-:W-:Y:S02]  /*1210*/  LOP3.LUT R6, R6, R11, RZ, 0x3c, !PT ;  /* 0x0000000b06067212 */ /* 0x000fe400078e3cff */
[----:B------:R-:W-:Y:S01]  /*1220*/  IADD3 R11, PT, PT, R22, 0x587c5, R5 ;  /* 0x000587c5160b7810 */ /* 0x000fe20007ffe005 */
[----:B------:R-:W-:-:S03]  /*1230*/  IMAD.SHL.U32 R7, R3, 0x10, RZ ;  /* 0x0000001003077824 */ /* 0x000fc600078e00ff */
[----:B------:R-:W-:Y:S02]  /*1240*/  I2FP.F32.U32 R14, R11 ;  /* 0x0000000b000e7245 */ /* 0x000fe40000201000 */
[----:B------:R-:W-:Y:S01]  /*1250*/  LOP3.LUT R4, R10, R4, R7, 0x96, !PT ;  /* 0x000000040a047212 */ /* 0x000fe200078e9607 */
[----:B------:R-:W-:Y:S01]  /*1260*/  IMAD.SHL.U32 R10, R6, 0x2, RZ ;  /* 0x00000002060a7824 */ /* 0x000fe200078e00ff */
[----:B------:R-:W-:Y:S01]  /*1270*/  IADD3 R11, PT, PT, R22, 0x10974f, R3 ;  /* 0x0010974f160b7810 */ /* 0x000fe20007ffe003 */
[----:B------:R-:W-:Y:S01]  /*1280*/  FFMA R14, R14, R23, 1.1641532182693481445e-10 ;  /* 0x2f0000000e0e7423 */ /* 0x000fe20000000017 */
[----:B------:R-:W-:-:S03]  /*1290*/  LOP3.LUT R4, R4, R3, RZ, 0x3c, !PT ;  /* 0x0000000304047212 */ /* 0x000fc600078e3cff */
[----:B------:R-:W1:Y:S02]  /*12a0*/  F2F.F64.F32 R20, R14 ;  /* 0x0000000e00147310 */ /* 0x000e640000201800 */
[----:B------:R-:W-:-:S05]  /*12b0*/  IMAD.SHL.U32 R7, R4, 0x10, RZ ;  /* 0x0000001004077824 */ /* 0x000fca00078e00ff */
[----:B------:R-:W-:Y:S01]  /*12c0*/  LOP3.LUT R7, R6, R10, R7, 0x96, !PT ;  /* 0x0000000a06077212 */ /* 0x000fe200078e9607 */
[----:B------:R-:W-:Y:S01]  /*12d0*/  IMAD.SHL.U32 R6, R12, 0x2, RZ ;  /* 0x000000020c067824 */ /* 0x000fe200078e00ff */
[--C-:B------:R-:W-:Y:S02]  /*12e0*/  IADD3 R10, PT, PT, R22, 0xb0f8a, R13.reuse ;  /* 0x000b0f8a160a7810 */ /* 0x100fe40007ffe00d */
[----:B------:R-:W-:Y:S02]  /*12f0*/  LOP3.LUT R5, R7, R4, RZ, 0x3c, !PT ;  /* 0x0000000407057212 */ /* 0x000fe400078e3cff */
[----:B------:R-:W-:Y:S02]  /*1300*/  I2FP.F32.U32 R16, R10 ;  /* 0x0000000a00107245 */ /* 0x000fe40000201000 */
[----:B------:R-:W-:Y:S01]  /*1310*/  SHF.R.U32.HI R10, RZ, 0x2, R13 ;  /* 0x00000002ff0a7819 */ /* 0x000fe2000001160d */
[----:B------:R-:W-:Y:S01]  /*1320*/  IMAD.SHL.U32 R7, R5, 0x10, RZ ;  /* 0x0000001005077824 */ /* 0x000fe200078e00ff */
[----:B-1----:R-:W-:Y:S01]  /*1330*/  DMUL R20, R20, R20 ;  /* 0x0000001414147228 */ /* 0x002fe20000000000 */
[----:B------:R-:W-:Y:S01]  /*1340*/  FFMA R16, R16, R23, 1.1641532182693481445e-10 ;  /* 0x2f00000010107423 */ /* 0x000fe20000000017 */
[----:B------:R-:W-:-:S02]  /*1350*/  LOP3.LUT R13, R10, R13, RZ, 0x3c, !PT ;  /* 0x0000000d0a0d7212 */ /* 0x000fc400078e3cff */
[----:B------:R-:W-:Y:S02]  /*1360*/  LOP3.LUT R6, R12, R6, R7, 0x96, !PT ;  /* 0x000000060c067212 */ /* 0x000fe400078e9607 */
[----:B------:R-:W-:Y:S01]  /*1370*/  I2FP.F32.U32 R10, R11 ;  /* 0x0000000b000a7245 */ /* 0x000fe20000201000 */
[C---:B------:R-:W-:Y:S01]  /*1380*/  IMAD.SHL.U32 R7, R13.reuse, 0x2, RZ ;  /* 0x000000020d077824 */ /* 0x040fe200078e00ff */
[----:B------:R-:W-:Y:S01]  /*1390*/  LOP3.LUT R6, R6, R5, RZ, 0x3c, !PT ;  /* 0x0000000506067212 */ /* 0x000fe200078e3cff */
[----:B------:R-:W-:Y:S01]  /*13a0*/  F2F.F64.F32 R16, R16 ;  /* 0x0000001000107310 */ /* 0x000fe20000201800 */
[----:B------:R-:W-:Y:S01]  /*13b0*/  IADD3 R11, PT, PT, R22, 0x1ba6d9, R5 ;  /* 0x001ba6d9160b7810 */ /* 0x000fe20007ffe005 */
[----:B------:R-:W-:Y:S01]  /*13c0*/  FFMA R10, R10, R23, 1.1641532182693481445e-10 ;  /* 0x2f0000000a0a7423 */ /* 0x000fe20000000017 */
[----:B------:R-:W-:Y:S01]  /*13d0*/  IADD3 R24, PT, PT, R22, 0x212e9e, R6 ;  /* 0x00212e9e16187810 */ /* 0x000fe20007ffe006 */
[----:B------:R-:W-:Y:S01]  /*13e0*/  IMAD.SHL.U32 R12, R6, 0x10, RZ ;  /* 0x00000010060c7824 */ /* 0x000fe200078e00ff */
[----:B------:R-:W-:Y:S01]  /*13f0*/  I2FP.F32.U32 R14, R11 ;  /* 0x0000000b000e7245 */ /* 0x000fe20000201000 */
[----:B------:R-:W-:Y:S01]  /*1400*/  DFMA R20, R18, R18, R20 ;  /* 0x000000121214722b */ /* 0x000fe20000000014 */
[----:B------:R-:W-:Y:S01]  /*1410*/  I2FP.F32.U32 R24, R24 ;  /* 0x0000001800187245 */ /* 0x000fe20000201000 */
[----:B------:R-:W1:Y:S01]  /*1420*/  F2F.F64.F32 R10, R10 ;  /* 0x0000000a000a7310 */ /* 0x000e620000201800 */
[----:B------:R-:W-:Y:S01]  /*1430*/  LOP3.LUT R7, R13, R7, R12, 0x96, !PT ;  /* 0x000000070d077212 */ /* 0x000fe200078e960c */
[-C--:B------:R-:W-:Y:S01]  /*1440*/  FFMA R14, R14, R23.reuse, 1.1641532182693481445e-10 ;  /* 0x2f0000000e0e7423 */ /* 0x080fe20000000017 */
[----:B------:R-:W-:Y:S01]  /*1450*/  IADD3 R12, PT, PT, R22, 0x161f14, R4 ;  /* 0x00161f14160c7810 */ /* 0x000fe20007ffe004 */
[----:B------:R-:W-:Y:S01]  /*1460*/  FFMA R24, R24, R23, 1.1641532182693481445e-10 ;  /* 0x2f00000018187423 */ /* 0x000fe20000000017 */
[----:B------:R-:W-:Y:S01]  /*1470*/  LOP3.LUT R7, R7, R6, RZ, 0x3c, !PT ;  /* 0x0000000607077212 */ /* 0x000fe200078e3cff */
[----:B------:R-:W-:Y:S01]  /*1480*/  DSETP.GTU.AND P0, PT, R20, 1, PT ;  /* 0x3ff000001400742a */ /* 0x000fe20003f0c000 */
[----:B------:R-:W-:Y:S01]  /*1490*/  I2FP.F32.U32 R12, R12 ;  /* 0x0000000c000c7245 */ /* 0x000fe20000201000 */
[----:B------:R-:W2:Y:S01]  /*14a0*/  F2F.F64.F32 R14, R14 ;  /* 0x0000000e000e7310 */ /* 0x000ea20000201800 */
[C---:B------:R-:W-:Y:S01]  /*14b0*/  IADD3 R13, PT, PT, R22.reuse, 0x26b663, R7 ;  /* 0x0026b663160d7810 */ /* 0x040fe20007ffe007 */
[----:B------:R-:W-:-:S02]  /*14c0*/  VIADD R22, R22, 0x2c3e28 ;  /* 0x002c3e2816167836 */ /* 0x000fc40000000000 */
[----:B------:R-:W-:Y:S01]  /*14d0*/  FFMA R12, R12, R23, 1.1641532182693481445e-10 ;  /* 0x2f0000000c0c7423 */ /* 0x000fe20000000017 */
[----:B------:R-:W-:Y:S01]  /*14e0*/  I2FP.F32.U32 R26, R13 ;  /* 0x0000000d001a7245 */ /* 0x000fe20000201000 */
[----:B-1----:R-:W-:-:S04]  /*14f0*/  DMUL R10, R10, R10 ;  /* 0x0000000a0a0a7228 */ /* 0x002fc80000000000 */
[----:B------:R-:W-:Y:S01]  /*1500*/  FFMA R26, R26, R23, 1.1641532182693481445e-10 ;  /* 0x2f0000001a1a7423 */ /* 0x000fe20000000017 */
[----:B------:R-:W1:Y:S03]  /*1510*/  F2F.F64.F32 R12, R12 ;  /* 0x0000000c000c7310 */ /* 0x000e660000201800 */
[----:B------:R-:W-:Y:S02]  /*1520*/  DFMA R10, R16, R16, R10 ;  /* 0x00000010100a722b */ /* 0x000fe4000000000a */
[----:B--2---:R-:W-:-:S03]  /*1530*/  DMUL R16, R14, R14 ;  /* 0x0000000e0e107228 */ /* 0x004fc60000000000 */
[----:B------:R-:W2:Y:S03]  /*1540*/  F2F.F64.F32 R18, R26 ;  /* 0x0000001a00127310 */ /* 0x000ea60000201800 */
[----:B------:R-:W-:Y:S01]  /*1550*/  DSETP.GTU.AND P1, PT, R10, 1, PT ;  /* 0x3ff000000a00742a */ /* 0x000fe20003f2c000 */
[----:B------:R-:W-:Y:S01]  /*1560*/  VIADD R10, R2, 0x1 ;  /* 0x00000001020a7836 */ /* 0x000fe20000000000 */
[----:B-1----:R-:W-:-:S03]  /*1570*/  DFMA R16, R12, R12, R16 ;  /* 0x0000000c0c10722b */ /* 0x002fc60000000010 */
[----:B------:R-:W1:Y:S01]  /*1580*/  F2F.F64.F32 R14, R24 ;  /* 0x00000018000e7310 */ /* 0x000e620000201800 */
[----:B------:R-:W-:-:S04]  /*1590*/  @P0 IMAD.MOV R10, RZ, RZ, R2 ;  /* 0x000000ffff0a0224 */ /* 0x000fc800078e0202 */
[----:B------:R-:W-:Y:S01]  /*15a0*/  VIADD R2, R10, 0x1 ;  /* 0x000000010a027836 */ /* 0x000fe20000000000 */
[----:B--2---:R-:W-:Y:S02]  /*15b0*/  DMUL R18, R18, R18 ;  /* 0x0000001212127228 */ /* 0x004fe40000000000 */
[----:B------:R-:W-:Y:S01]  /*15c0*/  DSETP.GTU.AND P0, PT, R16, 1, PT ;  /* 0x3ff000001000742a */ /* 0x000fe20003f0c000 */
[----:B------:R-:W-:-:S04]  /*15d0*/  @P1 IMAD.MOV R2, RZ, RZ, R10 ;  /* 0x000000ffff021224 */ /* 0x000fc800078e020a */
[----:B------:R-:W-:Y:S01]  /*15e0*/  VIADD R10, R2, 0x1 ;  /* 0x00000001020a7836 */ /* 0x000fe20000000000 */
[----:B-1----:R-:W-:-:S08]  /*15f0*/  DFMA R18, R14, R14, R18 ;  /* 0x0000000e0e12722b */ /* 0x002fd00000000012 */
[----:B------:R-:W-:Y:S01]  /*1600*/  DSETP.GTU.AND P1, PT, R18, 1, PT ;  /* 0x3ff000001200742a */ /* 0x000fe20003f2c000 */
[----:B------:R-:W-:-:S04]  /*1610*/  @P0 IMAD.MOV R10, RZ, RZ, R2 ;  /* 0x000000ffff0a0224 */ /* 0x000fc800078e0202 */
[----:B------:R-:W-:-:S09]  /*1620*/  VIADD R2, R10, 0x1 ;  /* 0x000000010a027836 */ /* 0x000fd20000000000 */
[----:B------:R-:W-:Y:S01]  /*1630*/  @P1 IMAD.MOV R2, RZ, RZ, R10 ;  /* 0x000000ffff021224 */ /* 0x000fe200078e020a */
[----:B------:R-:W-:Y:S06]  /*1640*/  BRA.U UP0, `(.L_x_8) ;  /* 0xfffffff9005c7547 */ /* 0x000fec000b83ffff */
[----:B------:R-:W-:Y:S01]  /*1650*/  I2FP.F32.U32 R2, R2 ;  /* 0x0000000200027245 */ /* 0x000fe20000201000 */
[----:B------:R-:W1:Y:S01]  /*1660*/  LDCU.64 UR4, c[0x0][0x380] ;  /* 0x00007000ff0477ac */ /* 0x000e620008000a00 */
[----:B------:R-:W-:Y:S03]  /*1670*/  STG.E.64 desc[UR6][R8.64+0x8], R4 ;  /* 0x0000080408007986 */ /* 0x000fe6000c101b06 */
[----:B------:R-:W-:Y:S01]  /*1680*/  FMUL R14, R2, 4 ;  /* 0x40800000020e7820 */ /* 0x000fe20000400000 */
[----:B------:R-:W-:Y:S01]  /*1690*/  IMAD.MOV.U32 R2, RZ, RZ, -0x1d6e9df1 ;  /* 0xe291620fff027424 */ /* 0x000fe200078e00ff */
[----:B------:R-:W-:Y:S02]  /*16a0*/  STG.E.64 desc[UR6][R8.64+0x10], R6 ;  /* 0x0000100608007986 */ /* 0x000fe4000c101b06 */
[----:B------:R-:W2:Y:S02]  /*16b0*/  F2F.F64.F32 R10, R14 ;  /* 0x0000000e000a7310 */ /* 0x000ea40000201800 */
[----:B------:R-:W-:Y:S01]  /*16c0*/  STG.E.64 desc[UR6][R8.64], R2 ;  /* 0x0000000208007986 */ /* 0x000fe2000c101b06 */
[----:B-1----:R-:W-:-:S04]  /*16d0*/  LEA R12, P0, R0, UR4, 0x3 ;  /* 0x00000004000c7c11 */ /* 0x002fc8000f8018ff */
[----:B------:R-:W-:Y:S01]  /*16e0*/  LEA.HI.X R13, R0, UR5, RZ, 0x3, P0 ;  /* 0x00000005000d7c11 */ /* 0x000fe200080f1cff */
[----:B--2---:R-:W-:-:S07]  /*16f0*/  DMUL R10, R10, 0.000244140625 ;  /* 0x3f3000000a0a7828 */ /* 0x004fce0000000000 */
[----:B------:R-:W-:Y:S01]  /*1700*/  STG.E.64 desc[UR6][R12.64], R10 ;  /* 0x0000000a0c007986 */ /* 0x000fe2000c101b06 */
[----:B------:R-:W-:Y:S05]  /*1710*/  EXIT ;  /* 0x000000000000794d */ /* 0x000fea0003800000 */
.L_x_9:
[----:B------:R-:W-:-:S00]  /*1720*/  BRA `(.L_x_9) ;  /* 0xfffffffc00fc7947 */ /* 0x000fc0000383ffff */
[----:B------:R-:W-:-:S00]  /*1730*/  NOP ;  /* 0x0000000000007918 */ /* 0x000fc00000000000 */
        /* <DEDUP_REMOVED lines=12> */
.L_x_20:


//--------------------- .text._Z15gpu_monte_carloPfP17curandStateXORWOW --------------------------
	.section	.text._Z15gpu_monte_carloPfP17curandStateXORWOW,"ax",@progbits
	.align	128
        .global         _Z15gpu_monte_carloPfP17curandStateXORWOW
        .type           _Z15gpu_monte_carloPfP17curandStateXORWOW,@function
        .size           _Z15gpu_monte_carloPfP17curandStateXORWOW,(.L_x_21 - _Z15gpu_monte_carloPfP17curandStateXORWOW)
        .other          _Z15gpu_monte_carloPfP17curandStateXORWOW,@"STO_CUDA_ENTRY STV_DEFAULT"
_Z15gpu_monte_carloPfP17curandStateXORWOW:
.text._Z15gpu_monte_carloPfP17curandStateXORWOW:
        /* <DEDUP_REMOVED lines=13> */
[----:B------:R-:W-:Y:S02]  /*00d0*/  IMAD.MOV.U32 R7, RZ, RZ, 0x5efdb30c ;  /* 0x5efdb30cff077424 */ /* 0x000fe400078e00ff */
[----:B------:R-:W-:Y:S02]  /*00e0*/  IMAD.MOV.U32 R5, RZ, RZ, -0x75bd8fc ;  /* 0xf8a42704ff057424 */ /* 0x000fe400078e00ff */
        /* <DEDUP_REMOVED lines=18> */
.L_x_17:
        /* <DEDUP_REMOVED lines=8> */
.L_x_16:
[----:B------:R-:W-:Y:S01]  /*0290*/  IMAD.MOV.U32 R15, RZ, RZ, RZ ;  /* 0x000000ffff0f7224 */ /* 0x000fe200078e00ff */
[----:B0-----:R-:W-:Y:S02]  /*02a0*/  CS2R R2, SRZ ;  /* 0x0000000000027805 */ /* 0x001fe4000001ff00 */
[----:B------:R-:W-:Y:S01]  /*02b0*/  CS2R R4, SRZ ;  /* 0x0000000000047805 */ /* 0x000fe2000001ff00 */
[----:B------:R-:W-:-:S07]  /*02c0*/  IMAD.MOV.U32 R7, RZ, RZ, RZ ;  /* 0x000000ffff077224 */ /* 0x000fce00078e00ff */
.L_x_15:
[----:B------:R-:W0:Y:S02]  /*02d0*/  LDC.64 R10, c[0x0][0x388] ;  /* 0x0000e200ff0a7b82 */ /* 0x000e240000000a00 */
[----:B0-----:R-:W-:-:S04]  /*02e0*/  IMAD.WIDE.U32 R10, R0, 0x30, R10 ;  /* 0x00000030000a7825 */ /* 0x001fc800078e000a */
[----:B------:R-:W-:-:S05]  /*02f0*/  IMAD.WIDE.U32 R10, R15, 0x4, R10 ;  /* 0x000000040f0a7825 */ /* 0x000fca00078e000a */
[----:B------:R0:W5:Y:S01]  /*0300*/  LDG.E R16, desc[UR6][R10.64+0x4] ;  /* 0x000004060a107981 */ /* 0x000162000c1e1900 */
[----:B------:R-:W-:-:S07]  /*0310*/  IMAD.MOV.U32 R17, RZ, RZ, RZ ;  /* 0x000000ffff117224 */ /* 0x000fce00078e00ff */
.L_x_14:
        /* <DEDUP_REMOVED lines=186> */
.L_x_13:
[----:B------:R-:W-:Y:S05]  /*0ec0*/  BSYNC.RECONVERGENT B1 ;  /* 0x0000000000017941 */ /* 0x000fea0003800200 */
.L_x_12:
[----:B------:R-:W-:Y:S01]  /*0ed0*/  ISETP.GT.U32.AND P0, PT, R12, 0x3, PT ;  /* 0x000000030c00780c */ /* 0x000fe20003f04070 */
[----:B------:R-:W-:Y:S01]  /*0ee0*/  VIADD R6, R6, 0x1 ;  /* 0x0000000106067836 */ /* 0x000fe20000000000 */
[--C-:B------:R-:W-:Y:S02]  /*0ef0*/  SHF.R.U64 R12, R12, 0x2, R13.reuse ;  /* 0x000000020c0c7819 */ /* 0x100fe4000000120d */
[----:B------:R-:W-:Y:S02]  /*0f00*/  ISETP.GT.U32.AND.EX P0, PT, R13, RZ, PT, P0 ;  /* 0x000000ff0d00720c */ /* 0x000fe40003f04100 */
[----:B------:R-:W-:-:S11]  /*0f10*/  SHF.R.U32.HI R13, RZ, 0x2, R13 ;  /* 0x00000002ff0d7819 */ /* 0x000fd6000001160d */
[----:B------:R-:W-:Y:S05]  /*0f20*/  @P0 BRA `(.L_x_17) ;  /* 0xfffffff000b80947 */ /* 0x000fea000383ffff */
.L_x_11:
[----:B------:R-:W-:Y:S05]  /*0f30*/  BSYNC.RECONVERGENT B0 ;  /* 0x0000000000007941 */ /* 0x000fea0003800200 */
.L_x_10:
        /* <DEDUP_REMOVED lines=8> */
.L_x_18:
[----:B------:R-:W-:Y:S01]  /*0fc0*/  SHF.R.U32.HI R12, RZ, 0x2, R7 ;  /* 0x00000002ff0c7819 */ /* 0x000fe20000011607 */
[----:B------:R-:W-:Y:S01]  /*0fd0*/  UIADD3 UR4, UPT, UPT, UR4, 0x4, URZ ;  /* 0x0000000404047890 */ /* 0x000fe2000fffe0ff */
[----:B------:R-:W-:Y:S02]  /*0fe0*/  SHF.R.U32.HI R13, RZ, 0x2, R4 ;  /* 0x00000002ff0d7819 */ /* 0x000fe40000011604 */
        /* <DEDUP_REMOVED lines=9> */
[----:B------:R-:W-:Y:S01]  /*1080*/  IMAD.SHL.U32 R4, R11, 0x10, RZ ;  /* 0x000000100b047824 */ /* 0x000fe200078e00ff */
[----:B------:R-:W-:-:S04]  /*1090*/  LOP3.LUT R12, R12, R5, RZ, 0x3c, !PT ;  /* 0x000000050c0c7212 */ /* 0x000fc800078e3cff */
[----:B------:R-:W-:Y:S02]  /*10a0*/  LOP3.LUT R4, R13, R7, R4, 0x96, !PT ;  /* 0x000000070d047212 */ /* 0x000fe400078e9604 */
[----:B------:R-:W-:Y:S02]  /*10b0*/  SHF.R.U32.HI R13, RZ, 0x2, R2 ;  /* 0x00000002ff0d7819 */ /* 0x000fe40000011602 */
[----:B------:R-:W-:Y:S01]  /*10c0*/  LOP3.LUT R5, R4, R11, RZ, 0x3c, !PT ;  /* 0x0000000b04057212 */ /* 0x000fe200078e3cff */
[----:B------:R-:W-:Y:S01]  /*10d0*/  IMAD.SHL.U32 R4, R12, 0x2, RZ ;  /* 0x000000020c047824 */ /* 0x000fe200078e00ff */
[----:B------:R-:W-:Y:S02]  /*10e0*/  LOP3.LUT R2, R13, R2, RZ, 0x3c, !PT ;  /* 0x000000020d027212 */ /* 0x000fe400078e3cff */
[--C-:B------:R-:W-:Y:S01]  /*10f0*/  SHF.R.U32.HI R14, RZ, 0x2, R5.reuse ;  /* 0x00000002ff0e7819 */ /* 0x100fe20000011605 */
[----:B------:R-:W-:Y:S01]  /*1100*/  IMAD.SHL.U32 R7, R5, 0x10, RZ ;  /* 0x0000001005077824 */ /* 0x000fe200078e00ff */
[----:B------:R-:W-:-:S02]  /*1110*/  IADD3 R15, PT, PT, R6, 0x587c5, R5 ;  /* 0x000587c5060f7810 */ /* 0x000fc40007ffe005 */
[-C--:B------:R-:W-:Y:S02]  /*1120*/  LOP3.LUT R14, R14, R5.reuse, RZ, 0x3c, !PT ;  /* 0x000000050e0e7212 */ /* 0x080fe400078e3cff */
[----:B------:R-:W-:Y:S02]  /*1130*/  LOP3.LUT R4, R12, R4, R7, 0x96, !PT ;  /* 0x000000040c047212 */ /* 0x000fe400078e9607 */
[----:B------:R-:W-:Y:S02]  /*1140*/  SHF.R.U32.HI R12, RZ, 0x2, R3 ;  /* 0x00000002ff0c7819 */ /* 0x000fe40000011603 */
[----:B------:R-:W-:Y:S01]  /*1150*/  LOP3.LUT R13, R4, R5, RZ, 0x3c, !PT ;  /* 0x00000005040d7212 */ /* 0x000fe200078e3cff */
[----:B------:R-:W-:Y:S01]  /*1160*/  IMAD.SHL.U32 R4, R2, 0x2, RZ ;  /* 0x0000000202047824 */ /* 0x000fe200078e00ff */
[----:B------:R-:W-:-:S03]  /*1170*/  LOP3.LUT R12, R12, R3, RZ, 0x3c, !PT ;  /* 0x000000030c0c7212 */ /* 0x000fc600078e3cff */
[----:B------:R-:W-:-:S05]  /*1180*/  IMAD.SHL.U32 R7, R13, 0x10, RZ ;  /* 0x000000100d077824 */ /* 0x000fca00078e00ff */
[----:B------:R-:W-:Y:S01]  /*1190*/  LOP3.LUT R4, R2, R4, R7, 0x96, !PT ;  /* 0x0000000402047212 */ /* 0x000fe200078e9607 */
[----:B------:R-:W-:-:S03]  /*11a0*/  IMAD.SHL.U32 R2, R12, 0x2, RZ ;  /* 0x000000020c027824 */ /* 0x000fc600078e00ff */
[----:B------:R-:W-:Y:S02]  /*11b0*/  LOP3.LUT R7, R4, R13, RZ, 0x3c, !PT ;  /* 0x0000000d04077212 */ /* 0x000fe400078e3cff */
[----:B------:R-:W-:Y:S02]  /*11c0*/  SHF.R.U32.HI R4, RZ, 0x2, R11 ;  /* 0x00000002ff047819 */ /* 0x000fe4000001160b */
[----:B------:R-:W-:Y:S01]  /*11d0*/  IADD3 R17, PT, PT, R6, 0x10974f, R7 ;  /* 0x0010974f06117810 */ /* 0x000fe20007ffe007 */
[----:B------:R-:W-:-:S03]  /*11e0*/  IMAD.SHL.U32 R3, R7, 0x10, RZ ;  /* 0x0000001007037824 */ /* 0x000fc600078e00ff */
[----:B------:R-:W-:Y:S02]  /*11f0*/  I2FP.F32.U32 R18, R17 ;  /* 0x0000001100127245 */ /* 0x000fe40000201000 */
[----:B------:R-:W-:Y:S02]  /*1200*/  LOP3.LUT R2, R12, R2, R3, 0x96, !PT ;  /* 0x000000020c027212 */ /* 0x000fe400078e9603 */
[----:B------:R-:W-:Y:S02]  /*1210*/  LOP3.LUT R3, R4, R11, RZ, 0x3c, !PT ;  /* 0x0000000b04037212 */ /* 0x000fe400078e3cff */
[----:B------:R-:W-:-:S03]  /*1220*/  LOP3.LUT R4, R2, R7, RZ, 0x3c, !PT ;  /* 0x0000000702047212 */ /* 0x000fc600078e3cff */
[----:B------:R-:W-:Y:S02]  /*1230*/  IMAD.SHL.U32 R12, R3, 0x2, RZ ;  /* 0x00000002030c7824 */ /* 0x000fe400078e00ff */
[----:B------:R-:W-:-:S05]  /*1240*/  IMAD.SHL.U32 R2, R4, 0x10, RZ ;  /* 0x0000001004027824 */ /* 0x000fca00078e00ff */
[----:B------:R-:W-:Y:S01]  /*1250*/  LOP3.LUT R3, R3, R12, R2, 0x96, !PT ;  /* 0x0000000c03037212 */ /* 0x000fe200078e9602 */
[----:B------:R-:W-:Y:S01]  /*1260*/  IMAD.IADD R2, R11, 0x1, R6 ;  /* 0x000000010b027824 */ /* 0x000fe200078e0206 */
[----:B------:R-:W-:Y:S01]  /*1270*/  I2FP.F32.U32 R12, R15 ;  /* 0x0000000f000c7245 */ /* 0x000fe20000201000 */
[----:B------:R-:W-:Y:S01]  /*1280*/  IMAD.MOV.U32 R11, RZ, RZ, 0x2f800000 ;  /* 0x2f800000ff0b7424 */ /* 0x000fe200078e00ff */
[----:B------:R-:W-:Y:S02]  /*1290*/  LOP3.LUT R5, R3, R4, RZ, 0x3c, !PT ;  /* 0x0000000403057212 */ /* 0x000fe400078e3cff */
[----:B------:R-:W-:Y:S01]  /*12a0*/  I2FP.F32.U32 R16, R2 ;  /* 0x0000000200107245 */ /* 0x000fe20000201000 */
[----:B------:R-:W-:Y:S02]  /*12b0*/  IMAD.SHL.U32 R2, R14, 0x2, RZ ;  /* 0x000000020e027824 */ /* 0x000fe400078e00ff */
[-C--:B------:R-:W-:Y:S01]  /*12c0*/  FFMA R15, R12, R11.reuse, 1.1641532182693481445e-10 ;  /* 0x2f0000000c0f7423 */ /* 0x080fe2000000000b */
[----:B------:R-:W-:Y:S01]  /*12d0*/  IMAD.SHL.U32 R3, R5, 0x10, RZ ;  /* 0x0000001005037824 */ /* 0x000fe200078e00ff */
[----:B------:R-:W-:Y:S01]  /*12e0*/  SHF.R.U32.HI R12, RZ, 0x2, R13 ;  /* 0x00000002ff0c7819 */ /* 0x000fe2000001160d */
[----:B------:R-:W-:Y:S01]  /*12f0*/  FFMA R16, R16, R11, 1.1641532182693481445e-10 ;  /* 0x2f00000010107423 */ /* 0x000fe2000000000b */
[----:B------:R-:W-:Y:S01]  /*1300*/  FMUL R15, R15, R15 ;  /* 0x0000000f0f0f7220 */ /* 0x000fe20000400000 */
[----:B------:R-:W-:Y:S01]  /*1310*/  FFMA R18, R18, R11, 1.1641532182693481445e-10 ;  /* 0x2f00000012127423 */ /* 0x000fe2000000000b */
[----:B------:R-:W-:-:S02]  /*1320*/  LOP3.LUT R2, R14, R2, R3, 0x96, !PT ;  /* 0x000000020e027212 */ /* 0x000fc400078e9603 */
[----:B------:R-:W-:Y:S01]  /*1330*/  LOP3.LUT R12, R12, R13, RZ, 0x3c, !PT ;  /* 0x0000000d0c0c7212 */ /* 0x000fe200078e3cff */
[----:B------:R-:W-:Y:S01]  /*1340*/  FFMA R15, R16, R16, R15 ;  /* 0x00000010100f7223 */ /* 0x000fe2000000000f */
[----:B------:R-:W-:Y:S02]  /*1350*/  LOP3.LUT R2, R2, R5, RZ, 0x3c, !PT ;  /* 0x0000000502027212 */ /* 0x000fe400078e3cff */
[----:B------:R-:W-:Y:S01]  /*1360*/  IADD3 R14, PT, PT, R6, 0xb0f8a, R13 ;  /* 0x000b0f8a060e7810 */ /* 0x000fe20007ffe00d */
[----:B------:R-:W-:Y:S01]  /*1370*/  IMAD.SHL.U32 R13, R12, 0x2, RZ ;  /* 0x000000020c0d7824 */ /* 0x000fe200078e00ff */
[----:B------:R-:W-:Y:S01]  /*1380*/  FSETP.GTU.AND P0, PT, R15, 1, PT ;  /* 0x3f8000000f00780b */ /* 0x000fe20003f0c000 */
[----:B------:R-:W-:Y:S01]  /*1390*/  IMAD.SHL.U32 R3, R2, 0x10, RZ ;  /* 0x0000001002037824 */ /* 0x000fe200078e00ff */
[----:B------:R-:W-:-:S04]  /*13a0*/  I2FP.F32.U32 R14, R14 ;  /* 0x0000000e000e7245 */ /* 0x000fc80000201000 */
[----:B------:R-:W-:Y:S01]  /*13b0*/  LOP3.LUT R3, R12, R13, R3, 0x96, !PT ;  /* 0x0000000d0c037212 */ /* 0x000fe200078e9603 */
[----:B------:R-:W-:Y:S01]  /*13c0*/  FFMA R14, R14, R11, 1.1641532182693481445e-10 ;  /* 0x2f0000000e0e7423 */ /* 0x000fe2000000000b */
[----:B------:R-:W-:Y:S02]  /*13d0*/  IADD3 R13, PT, PT, R6, 0x1ba6d9, R5 ;  /* 0x001ba6d9060d7810 */ /* 0x000fe40007ffe005 */
[----:B------:R-:W-:Y:S02]  /*13e0*/  LOP3.LUT R3, R3, R2, RZ, 0x3c, !PT ;  /* 0x0000000203037212 */ /* 0x000fe400078e3cff */
[----:B------:R-:W-:Y:S01]  /*13f0*/  I2FP.F32.U32 R16, R13 ;  /* 0x0000000d00107245 */ /* 0x000fe20000201000 */
[----:B------:R-:W-:Y:S01]  /*1400*/  FMUL R13, R18, R18 ;  /* 0x00000012120d7220 */ /* 0x000fe20000400000 */
[C---:B------:R-:W-:Y:S02]  /*1410*/  IADD3 R12, PT, PT, R6.reuse, 0x161f14, R4 ;  /* 0x00161f14060c7810 */ /* 0x040fe40007ffe004 */
[----:B------:R-:W-:Y:S01]  /*1420*/  IADD3 R17, PT, PT, R6, 0x26b663, R3 ;  /* 0x0026b66306117810 */ /* 0x000fe20007ffe003 */
[----:B------:R-:W-:Y:S01]  /*1430*/  FFMA R16, R16, R11, 1.1641532182693481445e-10 ;  /* 0x2f00000010107423 */ /* 0x000fe2000000000b */
[----:B------:R-:W-:Y:S01]  /*1440*/  FFMA R13, R14, R14, R13 ;  /* 0x0000000e0e0d7223 */ /* 0x000fe2000000000d */
[----:B------:R-:W-:-:S02]  /*1450*/  I2FP.F32.U32 R12, R12 ;  /* 0x0000000c000c7245 */ /* 0x000fc40000201000 */
[----:B------:R-:W-:Y:S01]  /*1460*/  FMUL R15, R16, R16 ;  /* 0x00000010100f7220 */ /* 0x000fe20000400000 */
[C---:B------:R-:W-:Y:S01]  /*1470*/  IADD3 R14, PT, PT, R6.reuse, 0x212e9e, R2 ;  /* 0x00212e9e060e7810 */ /* 0x040fe20007ffe002 */
[----:B------:R-:W-:Y:S01]  /*1480*/  VIADD R6, R6, 0x2c3e28 ;  /* 0x002c3e2806067836 */ /* 0x000fe20000000000 */
[----:B------:R-:W-:Y:S01]  /*1490*/  I2FP.F32.U32 R16, R17 ;  /* 0x0000001100107245 */ /* 0x000fe20000201000 */
[-C--:B------:R-:W-:Y:S01]  /*14a0*/  FFMA R12, R12, R11.reuse, 1.1641532182693481445e-10 ;  /* 0x2f0000000c0c7423 */ /* 0x080fe2000000000b */
[----:B------:R-:W-:Y:S02]  /*14b0*/  I2FP.F32.U32 R14, R14 ;  /* 0x0000000e000e7245 */ /* 0x000fe40000201000 */
[----:B------:R-:W-:Y:S01]  /*14c0*/  FSETP.GTU.AND P1, PT, R13, 1, PT ;  /* 0x3f8000000d00780b */ /* 0x000fe20003f2c000 */
[-C--:B------:R-:W-:Y:S01]  /*14d0*/  FFMA R16, R16, R11.reuse, 1.1641532182693481445e-10 ;  /* 0x2f00000010107423 */ /* 0x080fe2000000000b */
[----:B------:R-:W-:Y:S01]  /*14e0*/  FFMA R15, R12, R12, R15 ;  /* 0x0000000c0c0f7223 */ /* 0x000fe2000000000f */
[----:B------:R-:W-:Y:S01]  /*14f0*/  FFMA R14, R14, R11, 1.1641532182693481445e-10 ;  /* 0x2f0000000e0e7423 */ /* 0x000fe2000000000b */
[----:B------:R-:W-:-:S02]  /*1500*/  VIADD R13, R10, 0x1 ;  /* 0x000000010a0d7836 */ /* 0x000fc40000000000 */
[----:B------:R-:W-:Y:S01]  /*1510*/  FMUL R11, R16, R16 ;  /* 0x00000010100b7220 */ /* 0x000fe20000400000 */
[----:B------:R-:W-:Y:S01]  /*1520*/  @P0 IMAD.MOV R13, RZ, RZ, R10 ;  /* 0x000000ffff0d0224 */ /* 0x000fe200078e020a */
[----:B------:R-:W-:Y:S02]  /*1530*/  FSETP.GTU.AND P0, PT, R15, 1, PT ;  /* 0x3f8000000f00780b */ /* 0x000fe40003f0c000 */
[----:B------:R-:W-:Y:S01]  /*1540*/  FFMA R11, R14, R14, R11 ;  /* 0x0000000e0e0b7223 */ /* 0x000fe2000000000b */
[----:B------:R-:W-:Y:S02]  /*1550*/  VIADD R10, R13, 0x1 ;  /* 0x000000010d0a7836 */ /* 0x000fe40000000000 */
[----:B------:R-:W-:Y:S02]  /*1560*/  @P1 IMAD.MOV R10, RZ, RZ, R13 ;  /* 0x000000ffff0a1224 */ /* 0x000fe400078e020d */
[----:B------:R-:W-:Y:S02]  /*1570*/  FSETP.GTU.AND P1, PT, R11, 1, PT ;  /* 0x3f8000000b00780b */ /* 0x000fe40003f2c000 */
[----:B------:R-:W-:-:S04]  /*1580*/  VIADD R11, R10, 0x1 ;  /* 0x000000010a0b7836 */ /* 0x000fc80000000000 */
[----:B------:R-:W-:-:S04]  /*1590*/  @P0 IMAD.MOV R11, RZ, RZ, R10 ;  /* 0x000000ffff0b0224 */ /* 0x000fc800078e020a */
[----:B------:R-:W-:-:S03]  /*15a0*/  VIADD R10, R11, 0x1 ;  /* 0x000000010b0a7836 */ /* 0x000fc60000000000 */
[----:B------:R-:W-:Y:S01]  /*15b0*/  @P1 IMAD.MOV R10, RZ, RZ, R11 ;  /* 0x000000ffff0a1224 */ /* 0x000fe200078e020b */
[----:B------:R-:W-:Y:S06]  /*15c0*/  BRA.U UP0, `(.L_x_18) ;  /* 0xfffffff9007c7547 */ /* 0x000fec000b83ffff */
[----:B------:R-:W1:Y:S01]  /*15d0*/  LDCU.64 UR4, c[0x0][0x380] ;  /* 0x00007000ff0477ac */ /* 0x000e620008000a00 */
[----:B------:R-:W-:Y:S01]  /*15e0*/  I2FP.F32.U32 R6, R10 ;  /* 0x0000000a00067245 */ /* 0x000fe20000201000 */
[----:B------:R-:W-:Y:S04]  /*15f0*/  STG.E.64 desc[UR6][R8.64+0x8], R4 ;  /* 0x0000080408007986 */ /* 0x000fe8000c101b06 */
[----:B------:R-:W-:Y:S01]  /*1600*/  FMUL R12, R6, 4 ;  /* 0x40800000060c7820 */ /* 0x000fe20000400000 */
[----:B------:R-:W-:Y:S01]  /*1610*/  IMAD.MOV.U32 R6, RZ, RZ, -0x1d6e9df1 ;  /* 0xe291620fff067424 */ /* 0x000fe200078e00ff */
[----:B------:R-:W-:Y:S02]  /*1620*/  STG.E.64 desc[UR6][R8.64+0x10], R2 ;  /* 0x0000100208007986 */ /* 0x000fe4000c101b06 */
[----:B------:R-:W-:-:S02]  /*1630*/  FMUL R13, R12, 0.000244140625 ;  /* 0x398000000c0d7820 */ /* 0x000fc40000400000 */
[----:B------:R-:W-:Y:S01]  /*1640*/  STG.E.64 desc[UR6][R8.64], R6 ;  /* 0x0000000608007986 */ /* 0x000fe2000c101b06 */
[----:B-1----:R-:W-:-:S04]  /*1650*/  LEA R10, P0, R0, UR4, 0x2 ;  /* 0x00000004000a7c11 */ /* 0x002fc8000f8010ff */
[----:B------:R-:W-:-:S05]  /*1660*/  LEA.HI.X R11, R0, UR5, RZ, 0x2, P0 ;  /* 0x00000005000b7c11 */ /* 0x000fca00080f14ff */
[----:B------:R-:W-:Y:S01]  /*1670*/  STG.E desc[UR6][R10.64], R13 ;  /* 0x0000000d0a007986 */ /* 0x000fe2000c101906 */
[----:B------:R-:W-:Y:S05]  /*1680*/  EXIT ;  /* 0x000000000000794d */ /* 0x000fea0003800000 */
.L_x_19:
        /* <DEDUP_REMOVED lines=15> */
.L_x_21:


//--------------------- .nv.global.init           --------------------------
	.section	.nv.global.init,"aw",@progbits
	.align	4
.nv.global.init:
	.type		mrg32k3aM1SubSeq,@object
	.size		mrg32k3aM1SubSeq,(mrg32k3aM2SubSeq - mrg32k3aM1SubSeq)
mrg32k3aM1SubSeq:
        /*0000*/ 	.byte	0x0b, 0xcc, 0xee, 0x04, 0x73, 0x29, 0x8b, 0x6f, 0xf6, 0x53, 0x03, 0xf6, 0x23, 0xf6, 0xea, 0xda
        /* <DEDUP_REMOVED lines=125> */
	.type		mrg32k3aM2SubSeq,@object
	.size		mrg32k3aM2SubSeq,(mrg32k3aM1 - mrg32k3aM2SubSeq)
mrg32k3aM2SubSeq:
        /* <DEDUP_REMOVED lines=126> */
	.type		mrg32k3aM1,@object
	.size		mrg32k3aM1,(mrg32k3aM1Seq - mrg32k3aM1)
mrg32k3aM1:
        /* <DEDUP_REMOVED lines=144> */
	.type		mrg32k3aM1Seq,@object
	.size		mrg32k3aM1Seq,(mrg32k3aM2 - mrg32k3aM1Seq)
mrg32k3aM1Seq:
        /* <DEDUP_REMOVED lines=144> */
	.type		mrg32k3aM2,@object
	.size		mrg32k3aM2,(mrg32k3aM2Seq - mrg32k3aM2)
mrg32k3aM2:
        /* <DEDUP_REMOVED lines=144> */
	.type		mrg32k3aM2Seq,@object
	.size		mrg32k3aM2Seq,(precalc_xorwow_matrix - mrg32k3aM2Seq)
mrg32k3aM2Seq:
        /* <DEDUP_REMOVED lines=144> */
	.type		precalc_xorwow_matrix,@object
	.size		precalc_xorwow_matrix,(precalc_xorwow_offset_matrix - precalc_xorwow_matrix)
precalc_xorwow_matrix:
        /* <DEDUP_REMOVED lines=6400> */
	.type		precalc_xorwow_offset_matrix,@object
	.size		precalc_xorwow_offset_matrix,(.L_1 - precalc_xorwow_offset_matrix)
precalc_xorwow_offset_matrix:
        /* <DEDUP_REMOVED lines=6400> */
.L_1:


//--------------------- .nv.shared.reserved.0     --------------------------
	.section	.nv.shared.reserved.0,"aw",@nobits
	.weak		__nv_reservedSMEM_offset_0_alias
	.size		__nv_reservedSMEM_offset_0_alias, 0, 64
	.other		__nv_reservedSMEM_offset_0_alias,@"STO_CUDA_RESERVED_SHARED STV_DEFAULT"
__nv_reservedSMEM_offset_0_alias:
	.zero		0
	.zero		64


//--------------------- .nv.constant0._Z18gpu_monte_carlo_dpPdP17curandStateXORWOW --------------------------
	.section	.nv.constant0._Z18gpu_monte_carlo_dpPdP17curandStateXORWOW,"a",@progbits
	.sectionflags	@""
	.align	4
.nv.constant0._Z18gpu_monte_carlo_dpPdP17curandStateXORWOW:
	.zero		912


//--------------------- .nv.constant0._Z15gpu_monte_carloPfP17curandStateXORWOW --------------------------
	.section	.nv.constant0._Z15gpu_monte_carloPfP17curandStateXORWOW,"a",@progbits
	.sectionflags	@""
	.align	4
.nv.constant0._Z15gpu_monte_carloPfP17curandStateXORWOW:
	.zero		912


//--------------------- SYMBOLS --------------------------

	.type		.nv.reservedSmem.offset0,@object
	.size		.nv.reservedSmem.offset0,0x4
